//
// Generated by NVIDIA NVVM Compiler
//
// Compiler Build ID: CL-36424714
// Cuda compilation tools, release 13.0, V13.0.88
// Based on NVVM 20.0.0
//

.version 9.0
.target sm_100
.address_size 64

	// .globl	_Z19kernel_MatMul_jointIfEvPT_S1_S1_iii
// _ZZ19kernel_MatMul_jointIfEvPT_S1_S1_iiiE3B_s has been demoted

.visible .entry _Z19kernel_MatMul_jointIfEvPT_S1_S1_iii(
	.param .u64 .ptr .align 1 _Z19kernel_MatMul_jointIfEvPT_S1_S1_iii_param_0,
	.param .u64 .ptr .align 1 _Z19kernel_MatMul_jointIfEvPT_S1_S1_iii_param_1,
	.param .u64 .ptr .align 1 _Z19kernel_MatMul_jointIfEvPT_S1_S1_iii_param_2,
	.param .u32 _Z19kernel_MatMul_jointIfEvPT_S1_S1_iii_param_3,
	.param .u32 _Z19kernel_MatMul_jointIfEvPT_S1_S1_iii_param_4,
	.param .u32 _Z19kernel_MatMul_jointIfEvPT_S1_S1_iii_param_5
)
{
	.reg .pred 	%p<66>;
	.reg .b32 	%r<88>;
	.reg .b32 	%f<279>;
	.reg .b64 	%rd<57>;
	// demoted variable
	.shared .align 4 .b8 _ZZ19kernel_MatMul_jointIfEvPT_S1_S1_iiiE3B_s[256];
	ld.param.u64 	%rd4, [_Z19kernel_MatMul_jointIfEvPT_S1_S1_iii_param_2];
	ld.param.u32 	%r34, [_Z19kernel_MatMul_jointIfEvPT_S1_S1_iii_param_3];
	ld.param.u32 	%r35, [_Z19kernel_MatMul_jointIfEvPT_S1_S1_iii_param_4];
	ld.param.u32 	%r36, [_Z19kernel_MatMul_jointIfEvPT_S1_S1_iii_param_5];
	cvta.to.global.u64 	%rd1, %rd4;
	mov.u32 	%r37, %ntid.y;
	mov.u32 	%r38, %ctaid.y;
	mov.u32 	%r1, %tid.y;
	mad.lo.s32 	%r2, %r37, %r38, %r1;
	mov.u32 	%r39, %ctaid.x;
	shl.b32 	%r3, %r39, 4;
	add.s32 	%r40, %r36, 6;
	setp.lt.u32 	%p1, %r40, 4;
	mov.f32 	%f258, 0f00000000;
	mov.f32 	%f259, %f258;
	mov.f32 	%f260, %f258;
	mov.f32 	%f261, %f258;
	mov.f32 	%f262, %f258;
	mov.f32 	%f263, %f258;
	mov.f32 	%f264, %f258;
	mov.f32 	%f265, %f258;
	mov.f32 	%f266, %f258;
	mov.f32 	%f267, %f258;
	mov.f32 	%f268, %f258;
	mov.f32 	%f269, %f258;
	mov.f32 	%f270, %f258;
	mov.f32 	%f271, %f258;
	mov.f32 	%f272, %f258;
	mov.f32 	%f273, %f258;
	@%p1 bra 	$L__BB0_13;
	shr.u32 	%r83, %r1, 4;
	and.b32  	%r42, %r1, 15;
	mul.lo.s32 	%r85, %r36, %r2;
	add.s32 	%r43, %r36, -1;
	shr.s32 	%r44, %r43, 31;
	shr.u32 	%r45, %r44, 30;
	add.s32 	%r46, %r43, %r45;
	shr.s32 	%r47, %r46, 2;
	neg.s32 	%r87, %r47;
	mad.lo.s32 	%r48, %r35, %r83, %r3;
	add.s32 	%r84, %r48, %r42;
	mov.f32 	%f258, 0f00000000;
	mov.b32 	%r86, 1;
$L__BB0_2:
	mov.u32 	%r49, %tid.y;
	and.b32  	%r51, %r49, 15;
	add.s32 	%r52, %r3, %r51;
	setp.ge.u32 	%p2, %r52, %r35;
	setp.ge.u32 	%p3, %r83, %r36;
	mov.f32 	%f274, 0f00000000;
	or.pred  	%p4, %p3, %p2;
	@%p4 bra 	$L__BB0_4;
	ld.param.u64 	%rd56, [_Z19kernel_MatMul_jointIfEvPT_S1_S1_iii_param_1];
	cvta.to.global.u64 	%rd5, %rd56;
	mul.wide.u32 	%rd6, %r84, 4;
	add.s64 	%rd7, %rd5, %rd6;
	ld.global.f32 	%f274, [%rd7];
$L__BB0_4:
	setp.ge.u32 	%p5, %r2, %r34;
	mov.u32 	%r53, %tid.y;
	shl.b32 	%r54, %r53, 2;
	and.b32  	%r55, %r54, 4032;
	mov.u32 	%r56, _ZZ19kernel_MatMul_jointIfEvPT_S1_S1_iiiE3B_s;
	add.s32 	%r57, %r56, %r55;
	and.b32  	%r58, %r54, 60;
	add.s32 	%r59, %r57, %r58;
	st.shared.f32 	[%r59], %f274;
	bar.sync 	0;
	add.s32 	%r60, %r86, -1;
	setp.ge.u32 	%p6, %r60, %r36;
	mov.f32 	%f275, 0f00000000;
	or.pred  	%p7, %p5, %p6;
	@%p7 bra 	$L__BB0_6;
	ld.param.u64 	%rd52, [_Z19kernel_MatMul_jointIfEvPT_S1_S1_iii_param_0];
	cvta.to.global.u64 	%rd8, %rd52;
	mul.wide.u32 	%rd9, %r85, 4;
	add.s64 	%rd10, %rd8, %rd9;
	ld.global.f32 	%f275, [%rd10];
$L__BB0_6:
	ld.shared.f32 	%f112, [_ZZ19kernel_MatMul_jointIfEvPT_S1_S1_iiiE3B_s];
	mul.rn.f32 	%f113, %f275, %f112;
	add.f32 	%f37, %f273, %f113;
	ld.shared.f32 	%f114, [_ZZ19kernel_MatMul_jointIfEvPT_S1_S1_iiiE3B_s+4];
	mul.rn.f32 	%f115, %f275, %f114;
	add.f32 	%f38, %f272, %f115;
	ld.shared.f32 	%f116, [_ZZ19kernel_MatMul_jointIfEvPT_S1_S1_iiiE3B_s+8];
	mul.rn.f32 	%f117, %f275, %f116;
	add.f32 	%f39, %f271, %f117;
	ld.shared.f32 	%f118, [_ZZ19kernel_MatMul_jointIfEvPT_S1_S1_iiiE3B_s+12];
	mul.rn.f32 	%f119, %f275, %f118;
	add.f32 	%f40, %f270, %f119;
	ld.shared.f32 	%f120, [_ZZ19kernel_MatMul_jointIfEvPT_S1_S1_iiiE3B_s+16];
	mul.rn.f32 	%f121, %f275, %f120;
	add.f32 	%f41, %f269, %f121;
	ld.shared.f32 	%f122, [_ZZ19kernel_MatMul_jointIfEvPT_S1_S1_iiiE3B_s+20];
	mul.rn.f32 	%f123, %f275, %f122;
	add.f32 	%f42, %f268, %f123;
	ld.shared.f32 	%f124, [_ZZ19kernel_MatMul_jointIfEvPT_S1_S1_iiiE3B_s+24];
	mul.rn.f32 	%f125, %f275, %f124;
	add.f32 	%f43, %f267, %f125;
	ld.shared.f32 	%f126, [_ZZ19kernel_MatMul_jointIfEvPT_S1_S1_iiiE3B_s+28];
	mul.rn.f32 	%f127, %f275, %f126;
	add.f32 	%f44, %f266, %f127;
	ld.shared.f32 	%f128, [_ZZ19kernel_MatMul_jointIfEvPT_S1_S1_iiiE3B_s+32];
	mul.rn.f32 	%f129, %f275, %f128;
	add.f32 	%f45, %f265, %f129;
	ld.shared.f32 	%f130, [_ZZ19kernel_MatMul_jointIfEvPT_S1_S1_iiiE3B_s+36];
	mul.rn.f32 	%f131, %f275, %f130;
	add.f32 	%f46, %f264, %f131;
	ld.shared.f32 	%f132, [_ZZ19kernel_MatMul_jointIfEvPT_S1_S1_iiiE3B_s+40];
	mul.rn.f32 	%f133, %f275, %f132;
	add.f32 	%f47, %f263, %f133;
	ld.shared.f32 	%f134, [_ZZ19kernel_MatMul_jointIfEvPT_S1_S1_iiiE3B_s+44];
	mul.rn.f32 	%f135, %f275, %f134;
	add.f32 	%f48, %f262, %f135;
	ld.shared.f32 	%f136, [_ZZ19kernel_MatMul_jointIfEvPT_S1_S1_iiiE3B_s+48];
	mul.rn.f32 	%f137, %f275, %f136;
	add.f32 	%f49, %f261, %f137;
	ld.shared.f32 	%f138, [_ZZ19kernel_MatMul_jointIfEvPT_S1_S1_iiiE3B_s+52];
	mul.rn.f32 	%f139, %f275, %f138;
	add.f32 	%f50, %f260, %f139;
	ld.shared.f32 	%f140, [_ZZ19kernel_MatMul_jointIfEvPT_S1_S1_iiiE3B_s+56];
	mul.rn.f32 	%f141, %f275, %f140;
	add.f32 	%f51, %f259, %f141;
	ld.shared.f32 	%f142, [_ZZ19kernel_MatMul_jointIfEvPT_S1_S1_iiiE3B_s+60];
	mul.rn.f32 	%f143, %f275, %f142;
	add.f32 	%f52, %f258, %f143;
	setp.ge.u32 	%p9, %r86, %r36;
	mov.f32 	%f276, 0f00000000;
	or.pred  	%p10, %p5, %p9;
	@%p10 bra 	$L__BB0_8;
	ld.param.u64 	%rd53, [_Z19kernel_MatMul_jointIfEvPT_S1_S1_iii_param_0];
	add.s32 	%r61, %r85, 1;
	cvta.to.global.u64 	%rd11, %rd53;
	mul.wide.u32 	%rd12, %r61, 4;
	add.s64 	%rd13, %rd11, %rd12;
	ld.global.f32 	%f276, [%rd13];
$L__BB0_8:
	ld.shared.f32 	%f145, [_ZZ19kernel_MatMul_jointIfEvPT_S1_S1_iiiE3B_s+64];
	mul.rn.f32 	%f146, %f276, %f145;
	add.f32 	%f55, %f37, %f146;
	ld.shared.f32 	%f147, [_ZZ19kernel_MatMul_jointIfEvPT_S1_S1_iiiE3B_s+68];
	mul.rn.f32 	%f148, %f276, %f147;
	add.f32 	%f56, %f38, %f148;
	ld.shared.f32 	%f149, [_ZZ19kernel_MatMul_jointIfEvPT_S1_S1_iiiE3B_s+72];
	mul.rn.f32 	%f150, %f276, %f149;
	add.f32 	%f57, %f39, %f150;
	ld.shared.f32 	%f151, [_ZZ19kernel_MatMul_jointIfEvPT_S1_S1_iiiE3B_s+76];
	mul.rn.f32 	%f152, %f276, %f151;
	add.f32 	%f58, %f40, %f152;
	ld.shared.f32 	%f153, [_ZZ19kernel_MatMul_jointIfEvPT_S1_S1_iiiE3B_s+80];
	mul.rn.f32 	%f154, %f276, %f153;
	add.f32 	%f59, %f41, %f154;
	ld.shared.f32 	%f155, [_ZZ19kernel_MatMul_jointIfEvPT_S1_S1_iiiE3B_s+84];
	mul.rn.f32 	%f156, %f276, %f155;
	add.f32 	%f60, %f42, %f156;
	ld.shared.f32 	%f157, [_ZZ19kernel_MatMul_jointIfEvPT_S1_S1_iiiE3B_s+88];
	mul.rn.f32 	%f158, %f276, %f157;
	add.f32 	%f61, %f43, %f158;
	ld.shared.f32 	%f159, [_ZZ19kernel_MatMul_jointIfEvPT_S1_S1_iiiE3B_s+92];
	mul.rn.f32 	%f160, %f276, %f159;
	add.f32 	%f62, %f44, %f160;
	ld.shared.f32 	%f161, [_ZZ19kernel_MatMul_jointIfEvPT_S1_S1_iiiE3B_s+96];
	mul.rn.f32 	%f162, %f276, %f161;
	add.f32 	%f63, %f45, %f162;
	ld.shared.f32 	%f163, [_ZZ19kernel_MatMul_jointIfEvPT_S1_S1_iiiE3B_s+100];
	mul.rn.f32 	%f164, %f276, %f163;
	add.f32 	%f64, %f46, %f164;
	ld.shared.f32 	%f165, [_ZZ19kernel_MatMul_jointIfEvPT_S1_S1_iiiE3B_s+104];
	mul.rn.f32 	%f166, %f276, %f165;
	add.f32 	%f65, %f47, %f166;
	ld.shared.f32 	%f167, [_ZZ19kernel_MatMul_jointIfEvPT_S1_S1_iiiE3B_s+108];
	mul.rn.f32 	%f168, %f276, %f167;
	add.f32 	%f66, %f48, %f168;
	ld.shared.f32 	%f169, [_ZZ19kernel_MatMul_jointIfEvPT_S1_S1_iiiE3B_s+112];
	mul.rn.f32 	%f170, %f276, %f169;
	add.f32 	%f67, %f49, %f170;
	ld.shared.f32 	%f171, [_ZZ19kernel_MatMul_jointIfEvPT_S1_S1_iiiE3B_s+116];
	mul.rn.f32 	%f172, %f276, %f171;
	add.f32 	%f68, %f50, %f172;
	ld.shared.f32 	%f173, [_ZZ19kernel_MatMul_jointIfEvPT_S1_S1_iiiE3B_s+120];
	mul.rn.f32 	%f174, %f276, %f173;
	add.f32 	%f69, %f51, %f174;
	ld.shared.f32 	%f175, [_ZZ19kernel_MatMul_jointIfEvPT_S1_S1_iiiE3B_s+124];
	mul.rn.f32 	%f176, %f276, %f175;
	add.f32 	%f70, %f52, %f176;
	add.s32 	%r62, %r86, 1;
	setp.ge.u32 	%p12, %r62, %r36;
	mov.f32 	%f277, 0f00000000;
	or.pred  	%p13, %p5, %p12;
	@%p13 bra 	$L__BB0_10;
	ld.param.u64 	%rd54, [_Z19kernel_MatMul_jointIfEvPT_S1_S1_iii_param_0];
	add.s32 	%r63, %r85, 2;
	cvta.to.global.u64 	%rd14, %rd54;
	mul.wide.u32 	%rd15, %r63, 4;
	add.s64 	%rd16, %rd14, %rd15;
	ld.global.f32 	%f277, [%rd16];
$L__BB0_10:
	ld.shared.f32 	%f178, [_ZZ19kernel_MatMul_jointIfEvPT_S1_S1_iiiE3B_s+128];
	mul.rn.f32 	%f179, %f277, %f178;
	add.f32 	%f73, %f55, %f179;
	ld.shared.f32 	%f180, [_ZZ19kernel_MatMul_jointIfEvPT_S1_S1_iiiE3B_s+132];
	mul.rn.f32 	%f181, %f277, %f180;
	add.f32 	%f74, %f56, %f181;
	ld.shared.f32 	%f182, [_ZZ19kernel_MatMul_jointIfEvPT_S1_S1_iiiE3B_s+136];
	mul.rn.f32 	%f183, %f277, %f182;
	add.f32 	%f75, %f57, %f183;
	ld.shared.f32 	%f184, [_ZZ19kernel_MatMul_jointIfEvPT_S1_S1_iiiE3B_s+140];
	mul.rn.f32 	%f185, %f277, %f184;
	add.f32 	%f76, %f58, %f185;
	ld.shared.f32 	%f186, [_ZZ19kernel_MatMul_jointIfEvPT_S1_S1_iiiE3B_s+144];
	mul.rn.f32 	%f187, %f277, %f186;
	add.f32 	%f77, %f59, %f187;
	ld.shared.f32 	%f188, [_ZZ19kernel_MatMul_jointIfEvPT_S1_S1_iiiE3B_s+148];
	mul.rn.f32 	%f189, %f277, %f188;
	add.f32 	%f78, %f60, %f189;
	ld.shared.f32 	%f190, [_ZZ19kernel_MatMul_jointIfEvPT_S1_S1_iiiE3B_s+152];
	mul.rn.f32 	%f191, %f277, %f190;
	add.f32 	%f79, %f61, %f191;
	ld.shared.f32 	%f192, [_ZZ19kernel_MatMul_jointIfEvPT_S1_S1_iiiE3B_s+156];
	mul.rn.f32 	%f193, %f277, %f192;
	add.f32 	%f80, %f62, %f193;
	ld.shared.f32 	%f194, [_ZZ19kernel_MatMul_jointIfEvPT_S1_S1_iiiE3B_s+160];
	mul.rn.f32 	%f195, %f277, %f194;
	add.f32 	%f81, %f63, %f195;
	ld.shared.f32 	%f196, [_ZZ19kernel_MatMul_jointIfEvPT_S1_S1_iiiE3B_s+164];
	mul.rn.f32 	%f197, %f277, %f196;
	add.f32 	%f82, %f64, %f197;
	ld.shared.f32 	%f198, [_ZZ19kernel_MatMul_jointIfEvPT_S1_S1_iiiE3B_s+168];
	mul.rn.f32 	%f199, %f277, %f198;
	add.f32 	%f83, %f65, %f199;
	ld.shared.f32 	%f200, [_ZZ19kernel_MatMul_jointIfEvPT_S1_S1_iiiE3B_s+172];
	mul.rn.f32 	%f201, %f277, %f200;
	add.f32 	%f84, %f66, %f201;
	ld.shared.f32 	%f202, [_ZZ19kernel_MatMul_jointIfEvPT_S1_S1_iiiE3B_s+176];
	mul.rn.f32 	%f203, %f277, %f202;
	add.f32 	%f85, %f67, %f203;
	ld.shared.f32 	%f204, [_ZZ19kernel_MatMul_jointIfEvPT_S1_S1_iiiE3B_s+180];
	mul.rn.f32 	%f205, %f277, %f204;
	add.f32 	%f86, %f68, %f205;
	ld.shared.f32 	%f206, [_ZZ19kernel_MatMul_jointIfEvPT_S1_S1_iiiE3B_s+184];
	mul.rn.f32 	%f207, %f277, %f206;
	add.f32 	%f87, %f69, %f207;
	ld.shared.f32 	%f208, [_ZZ19kernel_MatMul_jointIfEvPT_S1_S1_iiiE3B_s+188];
	mul.rn.f32 	%f209, %f277, %f208;
	add.f32 	%f88, %f70, %f209;
	add.s32 	%r64, %r86, 2;
	setp.ge.u32 	%p15, %r64, %r36;
	mov.f32 	%f278, 0f00000000;
	or.pred  	%p16, %p5, %p15;
	@%p16 bra 	$L__BB0_12;
	ld.param.u64 	%rd55, [_Z19kernel_MatMul_jointIfEvPT_S1_S1_iii_param_0];
	add.s32 	%r65, %r85, 3;
	cvta.to.global.u64 	%rd17, %rd55;
	mul.wide.u32 	%rd18, %r65, 4;
	add.s64 	%rd19, %rd17, %rd18;
	ld.global.f32 	%f278, [%rd19];
$L__BB0_12:
	ld.shared.f32 	%f210, [_ZZ19kernel_MatMul_jointIfEvPT_S1_S1_iiiE3B_s+192];
	mul.rn.f32 	%f211, %f278, %f210;
	add.f32 	%f273, %f73, %f211;
	ld.shared.f32 	%f212, [_ZZ19kernel_MatMul_jointIfEvPT_S1_S1_iiiE3B_s+196];
	mul.rn.f32 	%f213, %f278, %f212;
	add.f32 	%f272, %f74, %f213;
	ld.shared.f32 	%f214, [_ZZ19kernel_MatMul_jointIfEvPT_S1_S1_iiiE3B_s+200];
	mul.rn.f32 	%f215, %f278, %f214;
	add.f32 	%f271, %f75, %f215;
	ld.shared.f32 	%f216, [_ZZ19kernel_MatMul_jointIfEvPT_S1_S1_iiiE3B_s+204];
	mul.rn.f32 	%f217, %f278, %f216;
	add.f32 	%f270, %f76, %f217;
	ld.shared.f32 	%f218, [_ZZ19kernel_MatMul_jointIfEvPT_S1_S1_iiiE3B_s+208];
	mul.rn.f32 	%f219, %f278, %f218;
	add.f32 	%f269, %f77, %f219;
	ld.shared.f32 	%f220, [_ZZ19kernel_MatMul_jointIfEvPT_S1_S1_iiiE3B_s+212];
	mul.rn.f32 	%f221, %f278, %f220;
	add.f32 	%f268, %f78, %f221;
	ld.shared.f32 	%f222, [_ZZ19kernel_MatMul_jointIfEvPT_S1_S1_iiiE3B_s+216];
	mul.rn.f32 	%f223, %f278, %f222;
	add.f32 	%f267, %f79, %f223;
	ld.shared.f32 	%f224, [_ZZ19kernel_MatMul_jointIfEvPT_S1_S1_iiiE3B_s+220];
	mul.rn.f32 	%f225, %f278, %f224;
	add.f32 	%f266, %f80, %f225;
	ld.shared.f32 	%f226, [_ZZ19kernel_MatMul_jointIfEvPT_S1_S1_iiiE3B_s+224];
	mul.rn.f32 	%f227, %f278, %f226;
	add.f32 	%f265, %f81, %f227;
	ld.shared.f32 	%f228, [_ZZ19kernel_MatMul_jointIfEvPT_S1_S1_iiiE3B_s+228];
	mul.rn.f32 	%f229, %f278, %f228;
	add.f32 	%f264, %f82, %f229;
	ld.shared.f32 	%f230, [_ZZ19kernel_MatMul_jointIfEvPT_S1_S1_iiiE3B_s+232];
	mul.rn.f32 	%f231, %f278, %f230;
	add.f32 	%f263, %f83, %f231;
	ld.shared.f32 	%f232, [_ZZ19kernel_MatMul_jointIfEvPT_S1_S1_iiiE3B_s+236];
	mul.rn.f32 	%f233, %f278, %f232;
	add.f32 	%f262, %f84, %f233;
	ld.shared.f32 	%f234, [_ZZ19kernel_MatMul_jointIfEvPT_S1_S1_iiiE3B_s+240];
	mul.rn.f32 	%f235, %f278, %f234;
	add.f32 	%f261, %f85, %f235;
	ld.shared.f32 	%f236, [_ZZ19kernel_MatMul_jointIfEvPT_S1_S1_iiiE3B_s+244];
	mul.rn.f32 	%f237, %f278, %f236;
	add.f32 	%f260, %f86, %f237;
	ld.shared.f32 	%f238, [_ZZ19kernel_MatMul_jointIfEvPT_S1_S1_iiiE3B_s+248];
	mul.rn.f32 	%f239, %f278, %f238;
	add.f32 	%f259, %f87, %f239;
	ld.shared.f32 	%f240, [_ZZ19kernel_MatMul_jointIfEvPT_S1_S1_iiiE3B_s+252];
	mul.rn.f32 	%f241, %f278, %f240;
	add.f32 	%f258, %f88, %f241;
	bar.sync 	0;
	add.s32 	%r87, %r87, 1;
	add.s32 	%r86, %r86, 4;
	add.s32 	%r85, %r85, 4;
	shl.b32 	%r66, %r35, 2;
	add.s32 	%r84, %r84, %r66;
	add.s32 	%r83, %r83, 4;
	setp.eq.s32 	%p17, %r87, 1;
	@%p17 bra 	$L__BB0_13;
	bra.uni 	$L__BB0_2;
$L__BB0_13:
	setp.lt.u32 	%p18, %r2, %r34;
	mul.lo.s32 	%r8, %r35, %r2;
	setp.lt.u32 	%p19, %r3, %r35;
	and.pred  	%p20, %p18, %p19;
	@%p20 bra 	$L__BB0_14;
	bra.uni 	$L__BB0_15;
$L__BB0_14:
	add.s32 	%r67, %r8, %r3;
	mul.wide.u32 	%rd20, %r67, 4;
	add.s64 	%rd21, %rd1, %rd20;
	st.global.f32 	[%rd21], %f273;
$L__BB0_15:
	setp.ge.u32 	%p21, %r2, %r34;
	add.s32 	%r19, %r3, 1;
	setp.ge.u32 	%p22, %r19, %r35;
	or.pred  	%p23, %p21, %p22;
	@%p23 bra 	$L__BB0_17;
	add.s32 	%r68, %r19, %r8;
	mul.wide.u32 	%rd22, %r68, 4;
	add.s64 	%rd23, %rd1, %rd22;
	st.global.f32 	[%rd23], %f272;
$L__BB0_17:
	setp.ge.u32 	%p24, %r2, %r34;
	add.s32 	%r20, %r3, 2;
	setp.ge.u32 	%p25, %r20, %r35;
	or.pred  	%p26, %p24, %p25;
	@%p26 bra 	$L__BB0_19;
	add.s32 	%r69, %r20, %r8;
	mul.wide.u32 	%rd24, %r69, 4;
	add.s64 	%rd25, %rd1, %rd24;
	st.global.f32 	[%rd25], %f271;
$L__BB0_19:
	setp.ge.u32 	%p27, %r2, %r34;
	add.s32 	%r21, %r3, 3;
	setp.ge.u32 	%p28, %r21, %r35;
	or.pred  	%p29, %p27, %p28;
	@%p29 bra 	$L__BB0_21;
	add.s32 	%r70, %r21, %r8;
	mul.wide.u32 	%rd26, %r70, 4;
	add.s64 	%rd27, %rd1, %rd26;
	st.global.f32 	[%rd27], %f270;
$L__BB0_21:
	setp.ge.u32 	%p30, %r2, %r34;
	add.s32 	%r22, %r3, 4;
	setp.ge.u32 	%p31, %r22, %r35;
	or.pred  	%p32, %p30, %p31;
	@%p32 bra 	$L__BB0_23;
	add.s32 	%r71, %r22, %r8;
	mul.wide.u32 	%rd28, %r71, 4;
	add.s64 	%rd29, %rd1, %rd28;
	st.global.f32 	[%rd29], %f269;
$L__BB0_23:
	setp.ge.u32 	%p33, %r2, %r34;
	add.s32 	%r23, %r3, 5;
	setp.ge.u32 	%p34, %r23, %r35;
	or.pred  	%p35, %p33, %p34;
	@%p35 bra 	$L__BB0_25;
	add.s32 	%r72, %r23, %r8;
	mul.wide.u32 	%rd30, %r72, 4;
	add.s64 	%rd31, %rd1, %rd30;
	st.global.f32 	[%rd31], %f268;
$L__BB0_25:
	setp.ge.u32 	%p36, %r2, %r34;
	add.s32 	%r24, %r3, 6;
	setp.ge.u32 	%p37, %r24, %r35;
	or.pred  	%p38, %p36, %p37;
	@%p38 bra 	$L__BB0_27;
	add.s32 	%r73, %r24, %r8;
	mul.wide.u32 	%rd32, %r73, 4;
	add.s64 	%rd33, %rd1, %rd32;
	st.global.f32 	[%rd33], %f267;
$L__BB0_27:
	setp.ge.u32 	%p39, %r2, %r34;
	add.s32 	%r25, %r3, 7;
	setp.ge.u32 	%p40, %r25, %r35;
	or.pred  	%p41, %p39, %p40;
	@%p41 bra 	$L__BB0_29;
	add.s32 	%r74, %r25, %r8;
	mul.wide.u32 	%rd34, %r74, 4;
	add.s64 	%rd35, %rd1, %rd34;
	st.global.f32 	[%rd35], %f266;
$L__BB0_29:
	setp.ge.u32 	%p42, %r2, %r34;
	add.s32 	%r26, %r3, 8;
	setp.ge.u32 	%p43, %r26, %r35;
	or.pred  	%p44, %p42, %p43;
	@%p44 bra 	$L__BB0_31;
	add.s32 	%r75, %r26, %r8;
	mul.wide.u32 	%rd36, %r75, 4;
	add.s64 	%rd37, %rd1, %rd36;
	st.global.f32 	[%rd37], %f265;
$L__BB0_31:
	setp.ge.u32 	%p45, %r2, %r34;
	add.s32 	%r27, %r3, 9;
	setp.ge.u32 	%p46, %r27, %r35;
	or.pred  	%p47, %p45, %p46;
	@%p47 bra 	$L__BB0_33;
	add.s32 	%r76, %r27, %r8;
	mul.wide.u32 	%rd38, %r76, 4;
	add.s64 	%rd39, %rd1, %rd38;
	st.global.f32 	[%rd39], %f264;
$L__BB0_33:
	setp.ge.u32 	%p48, %r2, %r34;
	add.s32 	%r28, %r3, 10;
	setp.ge.u32 	%p49, %r28, %r35;
	or.pred  	%p50, %p48, %p49;
	@%p50 bra 	$L__BB0_35;
	add.s32 	%r77, %r28, %r8;
	mul.wide.u32 	%rd40, %r77, 4;
	add.s64 	%rd41, %rd1, %rd40;
	st.global.f32 	[%rd41], %f263;
$L__BB0_35:
	setp.ge.u32 	%p51, %r2, %r34;
	add.s32 	%r29, %r3, 11;
	setp.ge.u32 	%p52, %r29, %r35;
	or.pred  	%p53, %p51, %p52;
	@%p53 bra 	$L__BB0_37;
	add.s32 	%r78, %r29, %r8;
	mul.wide.u32 	%rd42, %r78, 4;
	add.s64 	%rd43, %rd1, %rd42;
	st.global.f32 	[%rd43], %f262;
$L__BB0_37:
	setp.ge.u32 	%p54, %r2, %r34;
	add.s32 	%r30, %r3, 12;
	setp.ge.u32 	%p55, %r30, %r35;
	or.pred  	%p56, %p54, %p55;
	@%p56 bra 	$L__BB0_39;
	add.s32 	%r79, %r30, %r8;
	mul.wide.u32 	%rd44, %r79, 4;
	add.s64 	%rd45, %rd1, %rd44;
	st.global.f32 	[%rd45], %f261;
$L__BB0_39:
	setp.ge.u32 	%p57, %r2, %r34;
	add.s32 	%r31, %r3, 13;
	setp.ge.u32 	%p58, %r31, %r35;
	or.pred  	%p59, %p57, %p58;
	@%p59 bra 	$L__BB0_41;
	add.s32 	%r80, %r31, %r8;
	mul.wide.u32 	%rd46, %r80, 4;
	add.s64 	%rd47, %rd1, %rd46;
	st.global.f32 	[%rd47], %f260;
$L__BB0_41:
	setp.ge.u32 	%p60, %r2, %r34;
	add.s32 	%r32, %r3, 14;
	setp.ge.u32 	%p61, %r32, %r35;
	or.pred  	%p62, %p60, %p61;
	@%p62 bra 	$L__BB0_43;
	add.s32 	%r81, %r32, %r8;
	mul.wide.u32 	%rd48, %r81, 4;
	add.s64 	%rd49, %rd1, %rd48;
	st.global.f32 	[%rd49], %f259;
$L__BB0_43:
	setp.ge.u32 	%p63, %r2, %r34;
	add.s32 	%r33, %r3, 15;
	setp.ge.u32 	%p64, %r33, %r35;
	or.pred  	%p65, %p63, %p64;
	@%p65 bra 	$L__BB0_45;
	add.s32 	%r82, %r33, %r8;
	mul.wide.u32 	%rd50, %r82, 4;
	add.s64 	%rd51, %rd1, %rd50;
	st.global.f32 	[%rd51], %f258;
$L__BB0_45:
	ret;

}


// ===== COMPILED SASS (sm_100) =====

	.target	sm_100

	.elftype	@"ET_EXEC"


//--------------------- .note.nv.tkinfo           --------------------------
	.section	.note.nv.tkinfo,"",@"SHT_NOTE"
	.sectionflags	@"SHF_NOTE_NV_TKINFO"
	.tkinfo
        /*0018*/ 	.word	0x00000002
        /*0030*/ 	.string	""
        /*0030*/ 	.string	"ptxas"
        /*0030*/ 	.string	"Cuda compilation tools, release 13.0, V13.0.88"
        /*0030*/ 	.string	"Build cuda_13.0.r13.0/compiler.36424714_0"
        /*0030*/ 	.string	"-arch sm_100 -m 64 "



//--------------------- .note.nv.cuinfo           --------------------------
	.section	.note.nv.cuinfo,"",@"SHT_NOTE"
	.sectionflags	@"SHF_NOTE_NV_CUINFO"
        /*0018*/ 	.short	0x0002
        /*001a*/ 	.short	0x0064
        /*001c*/ 	.short	0x0082
	.zero		2


//--------------------- .nv.info                  --------------------------
	.section	.nv.info,"",@"SHT_CUDA_INFO"
	.align	4


	//----- nvinfo : EIATTR_REGCOUNT
	.align		4
        /*0000*/ 	.byte	0x04, 0x2f
        /*0002*/ 	.short	(.L_1 - .L_0)
	.align		4
.L_0:
        /*0004*/ 	.word	index@(_Z19kernel_MatMul_jointIfEvPT_S1_S1_iii)
        /*0008*/ 	.word	0x0000002f


	//----- nvinfo : EIATTR_FRAME_SIZE
	.align		4
.L_1:
        /*000c*/ 	.byte	0x04, 0x11
        /*000e*/ 	.short	(.L_3 - .L_2)
	.align		4
.L_2:
        /*0010*/ 	.word	index@(_Z19kernel_MatMul_jointIfEvPT_S1_S1_iii)
        /*0014*/ 	.word	0x00000000


	//----- nvinfo : EIATTR_MIN_STACK_SIZE
	.align		4
.L_3:
        /*0018*/ 	.byte	0x04, 0x12
        /*001a*/ 	.short	(.L_5 - .L_4)
	.align		4
.L_4:
        /*001c*/ 	.word	index@(_Z19kernel_MatMul_jointIfEvPT_S1_S1_iii)
        /*0020*/ 	.word	0x00000000
.L_5:


//--------------------- .nv.compat                --------------------------
	.section	.nv.compat,"",@"SHT_CUDA_COMPAT_INFO"
	.align	4
        /*0000*/ 	.byte	0x02, 0x09, 0x00, 0x00, 0x02, 0x02, 0x01, 0x00, 0x02, 0x05, 0x05, 0x00, 0x03, 0x07, 0x01, 0x01
        /*0010*/ 	.byte	0x02, 0x03, 0x00, 0x00, 0x02, 0x06, 0x01, 0x00, 0x04, 0x0b, 0x08, 0x00, 0x09, 0x00, 0x00, 0x00
        /*0020*/ 	.byte	0x00, 0x00, 0x00, 0x00


//--------------------- .nv.info._Z19kernel_MatMul_jointIfEvPT_S1_S1_iii --------------------------
	.section	.nv.info._Z19kernel_MatMul_jointIfEvPT_S1_S1_iii,"",@"SHT_CUDA_INFO"
	.sectionflags	@""
	.align	4


	//----- nvinfo : EIATTR_CUDA_API_VERSION
	.align		4
        /*0000*/ 	.byte	0x04, 0x37
        /*0002*/ 	.short	(.L_7 - .L_6)
.L_6:
        /*0004*/ 	.word	0x00000082


	//----- nvinfo : EIATTR_KPARAM_INFO
	.align		4
.L_7:
        /*0008*/ 	.byte	0x04, 0x17
        /*000a*/ 	.short	(.L_9 - .L_8)
.L_8:
        /*000c*/ 	.word	0x00000000
        /*0010*/ 	.short	0x0005
        /*0012*/ 	.short	0x0020
        /*0014*/ 	.byte	0x00, 0xf0, 0x11, 0x00


	//----- nvinfo : EIATTR_KPARAM_INFO
	.align		4
.L_9:
        /*0018*/ 	.byte	0x04, 0x17
        /*001a*/ 	.short	(.L_11 - .L_10)
.L_10:
        /*001c*/ 	.word	0x00000000
        /*0020*/ 	.short	0x0004
        /*0022*/ 	.short	0x001c
        /*0024*/ 	.byte	0x00, 0xf0, 0x11, 0x00


	//----- nvinfo : EIATTR_KPARAM_INFO
	.align		4
.L_11:
        /*0028*/ 	.byte	0x04, 0x17
        /*002a*/ 	.short	(.L_13 - .L_12)
.L_12:
        /*002c*/ 	.word	0x00000000
        /*0030*/ 	.short	0x0003
        /*0032*/ 	.short	0x0018
        /*0034*/ 	.byte	0x00, 0xf0, 0x11, 0x00


	//----- nvinfo : EIATTR_KPARAM_INFO
	.align		4
.L_13:
        /*0038*/ 	.byte	0x04, 0x17
        /*003a*/ 	.short	(.L_15 - .L_14)
.L_14:
        /*003c*/ 	.word	0x00000000
        /*0040*/ 	.short	0x0002
        /*0042*/ 	.short	0x0010
        /*0044*/ 	.byte	0x00, 0xf5, 0x21, 0x00


	//----- nvinfo : EIATTR_KPARAM_INFO
	.align		4
.L_15:
        /*0048*/ 	.byte	0x04, 0x17
        /*004a*/ 	.short	(.L_17 - .L_16)
.L_16:
        /*004c*/ 	.word	0x00000000
        /*0050*/ 	.short	0x0001
        /*0052*/ 	.short	0x0008
        /*0054*/ 	.byte	0x00, 0xf5, 0x21, 0x00


	//----- nvinfo : EIATTR_KPARAM_INFO
	.align		4
.L_17:
        /*0058*/ 	.byte	0x04, 0x17
        /*005a*/ 	.short	(.L_19 - .L_18)
.L_18:
        /*005c*/ 	.word	0x00000000
        /*0060*/ 	.short	0x0000
        /*0062*/ 	.short	0x0000
        /*0064*/ 	.byte	0x00, 0xf5, 0x21, 0x00


	//----- nvinfo : EIATTR_SPARSE_MMA_MASK
	.align		4
.L_19:
        /*0068*/ 	.byte	0x03, 0x50
        /*006a*/ 	.short	0x0000


	//----- nvinfo : EIATTR_MAXREG_COUNT
	.align		4
        /*006c*/ 	.byte	0x03, 0x1b
        /*006e*/ 	.short	0x00ff


	//----- nvinfo : EIATTR_NUM_BARRIERS
	.align		4
        /*0070*/ 	.byte	0x02, 0x4c
        /*0072*/ 	.byte	0x01
	.zero		1


	//----- nvinfo : EIATTR_MERCURY_ISA_VERSION
	.align		4
        /*0074*/ 	.byte	0x03, 0x5f
        /*0076*/ 	.short	0x0101


	//----- nvinfo : EIATTR_VRC_CTA_INIT_COUNT
	.align		4
        /*0078*/ 	.byte	0x02, 0x4a
	.zero		1
	.zero		1


	//----- nvinfo : EIATTR_EXIT_INSTR_OFFSETS
	.align		4
        /*007c*/ 	.byte	0x04, 0x1c
        /*007e*/ 	.short	(.L_21 - .L_20)


	//   ....[0]....
.L_20:
        /*0080*/ 	.word	0x00002110


	//   ....[1]....
        /*0084*/ 	.word	0x00002160


	//----- nvinfo : EIATTR_CBANK_PARAM_SIZE
	.align		4
.L_21:
        /*0088*/ 	.byte	0x03, 0x19
        /*008a*/ 	.short	0x0024


	//----- nvinfo : EIATTR_PARAM_CBANK
	.align		4
        /*008c*/ 	.byte	0x04, 0x0a
        /*008e*/ 	.short	(.L_23 - .L_22)
	.align		4
.L_22:
        /*0090*/ 	.word	index@(.nv.constant0._Z19kernel_MatMul_jointIfEvPT_S1_S1_iii)
        /*0094*/ 	.short	0x0380
        /*0096*/ 	.short	0x0024


	//----- nvinfo : EIATTR_SW_WAR
	.align		4
.L_23:
        /*0098*/ 	.byte	0x04, 0x36
        /*009a*/ 	.short	(.L_25 - .L_24)
.L_24:
        /*009c*/ 	.word	0x00000008
.L_25:


//--------------------- .nv.callgraph             --------------------------
	.section	.nv.callgraph,"",@"SHT_CUDA_CALLGRAPH"
	.align	4
	.sectionentsize	8
	.align		4
        /*0000*/ 	.word	0x00000000
	.align		4
        /*0004*/ 	.word	0xffffffff
	.align		4
        /*0008*/ 	.word	0x00000000
	.align		4
        /*000c*/ 	.word	0xfffffffe
	.align		4
        /*0010*/ 	.word	0x00000000
	.align		4
        /*0014*/ 	.word	0xfffffffd
	.align		4
        /*0018*/ 	.word	0x00000000
	.align		4
        /*001c*/ 	.word	0xfffffffc


//--------------------- .text._Z19kernel_MatMul_jointIfEvPT_S1_S1_iii --------------------------
	.section	.text._Z19kernel_MatMul_jointIfEvPT_S1_S1_iii,"ax",@progbits
	.align	128
        .global         _Z19kernel_MatMul_jointIfEvPT_S1_S1_iii
        .type           _Z19kernel_MatMul_jointIfEvPT_S1_S1_iii,@function
        .size           _Z19kernel_MatMul_jointIfEvPT_S1_S1_iii,(.L_x_3 - _Z19kernel_MatMul_jointIfEvPT_S1_S1_iii)
        .other          _Z19kernel_MatMul_jointIfEvPT_S1_S1_iii,@"STO_CUDA_ENTRY STV_DEFAULT"
_Z19kernel_MatMul_jointIfEvPT_S1_S1_iii:
.text._Z19kernel_MatMul_jointIfEvPT_S1_S1_iii:
[----:B------:R-:W-:Y:S01]  /*0000*/  LDC R1, c[0x0][0x37c] ;  /* 0x0000df00ff017b82 */ /* 0x000fe20000000800 */
[----:B------:R-:W0:Y:S01]  /*0010*/  LDCU UR7, c[0x0][0x3a0] ;  /* 0x00007400ff0777ac */ /* 0x000e220008000800 */
[----:B------:R-:W1:Y:S06]  /*0020*/  S2R R0, SR_CTAID.Y ;  /* 0x0000000000007919 */ /* 0x000e6c0000002600 */
[----:B------:R-:W2:Y:S01]  /*0030*/  S2UR UR4, SR_CTAID.X ;  /* 0x00000000000479c3 */ /* 0x000ea20000002500 */
[----:B------:R-:W-:Y:S01]  /*0040*/  HFMA2 R28, -RZ, RZ, 0, 0 ;  /* 0x00000000ff1c7431 */ /* 0x000fe200000001ff */
[----:B------:R-:W1:Y:S01]  /*0050*/  LDCU UR6, c[0x0][0x364] ;  /* 0x00006c80ff0677ac */ /* 0x000e620008000800 */
[----:B------:R-:W1:Y:S01]  /*0060*/  S2R R11, SR_TID.Y ;  /* 0x00000000000b7919 */ /* 0x000e620000002200 */
[----:B------:R-:W-:-:S02]  /*0070*/  CS2R R18, SRZ ;  /* 0x0000000000127805 */ /* 0x000fc4000001ff00 */
[----:B------:R-:W-:Y:S02]  /*0080*/  CS2R R30, SRZ ;  /* 0x00000000001e7805 */ /* 0x000fe4000001ff00 */
[----:B------:R-:W-:Y:S02]  /*0090*/  CS2R R14, SRZ ;  /* 0x00000000000e7805 */ /* 0x000fe4000001ff00 */
[----:B------:R-:W-:Y:S02]  /*00a0*/  CS2R R12, SRZ ;  /* 0x00000000000c7805 */ /* 0x000fe4000001ff00 */
[----:B------:R-:W-:Y:S02]  /*00b0*/  CS2R R26, SRZ ;  /* 0x00000000001a7805 */ /* 0x000fe4000001ff00 */
[----:B------:R-:W-:Y:S02]  /*00c0*/  CS2R R24, SRZ ;  /* 0x0000000000187805 */ /* 0x000fe4000001ff00 */
[----:B------:R-:W-:-:S02]  /*00d0*/  CS2R R22, SRZ ;  /* 0x0000000000167805 */ /* 0x000fc4000001ff00 */
[----:B------:R-:W-:Y:S01]  /*00e0*/  MOV R21, RZ ;  /* 0x000000ff00157202 */ /* 0x000fe20000000f00 */
[----:B------:R-:W3:Y:S01]  /*00f0*/  LDCU.64 UR8, c[0x0][0x358] ;  /* 0x00006b00ff0877ac */ /* 0x000ee20008000a00 */
[----:B0-----:R-:W-:-:S04]  /*0100*/  UIADD3 UR5, UPT, UPT, UR7, 0x6, URZ ;  /* 0x0000000607057890 */ /* 0x001fc8000fffe0ff */
[----:B------:R-:W-:Y:S02]  /*0110*/  UISETP.GE.U32.AND UP0, UPT, UR5, 0x4, UPT ;  /* 0x000000040500788c */ /* 0x000fe4000bf06070 */
[----:B--2---:R-:W-:Y:S01]  /*0120*/  USHF.L.U32 UR4, UR4, 0x4, URZ ;  /* 0x0000000404047899 */ /* 0x004fe200080006ff */
[----:B-1----:R-:W-:-:S06]  /*0130*/  IMAD R0, R0, UR6, R11 ;  /* 0x0000000600007c24 */ /* 0x002fcc000f8e020b */
[----:B------:R-:W-:Y:S05]  /*0140*/  BRA.U !UP0, `(.L_x_0) ;  /* 0x0000001908407547 */ /* 0x000fea000b800000 */
[----:B------:R-:W0:Y:S01]  /*0150*/  LDC R29, c[0x0][0x39c] ;  /* 0x0000e700ff1d7b82 */ /* 0x000e220000000800 */
[----:B------:R-:W-:Y:S01]  /*0160*/  LOP3.LUT R20, R11, 0xf, RZ, 0xc0, !PT ;  /* 0x0000000f0b147812 */ /* 0x000fe200078ec0ff */
[----:B------:R-:W1:Y:S01]  /*0170*/  LDCU UR5, c[0x0][0x398] ;  /* 0x00007300ff0577ac */ /* 0x000e620008000800 */
[----:B------:R-:W-:Y:S02]  /*0180*/  SHF.R.U32.HI R2, RZ, 0x4, R11 ;  /* 0x00000004ff027819 */ /* 0x000fe4000001160b */
[----:B------:R-:W-:Y:S02]  /*0190*/  IADD3 R4, PT, PT, R20, UR4, RZ ;  /* 0x0000000414047c10 */ /* 0x000fe4000fffe0ff */
[----:B------:R-:W-:Y:S02]  /*01a0*/  MOV R10, RZ ;  /* 0x000000ff000a7202 */ /* 0x000fe40000000f00 */
[-C--:B0-----:R-:W-:Y:S01]  /*01b0*/  ISETP.GE.U32.AND P1, PT, R4, R29.reuse, PT ;  /* 0x0000001d0400720c */ /* 0x081fe20003f26070 */
[----:B------:R-:W-:-:S03]  /*01c0*/  IMAD R3, R2, R29, UR4 ;  /* 0x0000000402037e24 */ /* 0x000fc6000f8e021d */
[----:B------:R-:W-:Y:S02]  /*01d0*/  ISETP.GE.U32.OR P0, PT, R2, UR7, P1 ;  /* 0x0000000702007c0c */ /* 0x000fe40008f06470 */
[----:B------:R-:W-:-:S11]  /*01e0*/  IADD3 R20, PT, PT, R20, R3, RZ ;  /* 0x0000000314147210 */ /* 0x000fd60007ffe0ff */
[----:B------:R-:W0:Y:S02]  /*01f0*/  @!P0 LDC.64 R4, c[0x0][0x388] ;  /* 0x0000e200ff048b82 */ /* 0x000e240000000a00 */
[----:B0-----:R-:W-:-:S05]  /*0200*/  @!P0 IMAD.WIDE.U32 R4, R20, 0x4, R4 ;  /* 0x0000000414048825 */ /* 0x001fca00078e0004 */
[----:B---3--:R0:W2:Y:S01]  /*0210*/  @!P0 LDG.E R10, desc[UR8][R4.64] ;  /* 0x00000008040a8981 */ /* 0x0080a2000c1e1900 */
[----:B------:R-:W3:Y:S01]  /*0220*/  S2UR UR6, SR_CgaCtaId ;  /* 0x00000000000679c3 */ /* 0x000ee20000008800 */
[----:B-1----:R-:W-:Y:S01]  /*0230*/  ISETP.GE.U32.AND P0, PT, R0, UR5, PT ;  /* 0x0000000500007c0c */ /* 0x002fe2000bf06070 */
[----:B------:R-:W-:Y:S01]  /*0240*/  UMOV UR5, 0x400 ;  /* 0x0000040000057882 */ /* 0x000fe20000000000 */
[----:B------:R-:W-:Y:S02]  /*0250*/  MOV R3, UR7 ;  /* 0x0000000700037c02 */ /* 0x000fe40008000f00 */
[----:B------:R-:W-:Y:S02]  /*0260*/  CS2R R34, SRZ ;  /* 0x0000000000227805 */ /* 0x000fe4000001ff00 */
[----:B------:R-:W-:Y:S02]  /*0270*/  ISETP.GE.U32.OR P2, PT, RZ, UR7, P0 ;  /* 0x00000007ff007c0c */ /* 0x000fe40008746470 */
[----:B------:R-:W-:-:S02]  /*0280*/  SHF.L.U32 R11, R11, 0x2, RZ ;  /* 0x000000020b0b7819 */ /* 0x000fc400000006ff */
[----:B------:R-:W-:Y:S01]  /*0290*/  ISETP.LE.U32.OR P3, PT, R3, 0x1, P0 ;  /* 0x000000010300780c */ /* 0x000fe20000763470 */
[----:B------:R-:W-:Y:S01]  /*02a0*/  IMAD R3, R0, UR7, RZ ;  /* 0x0000000700037c24 */ /* 0x000fe2000f8e02ff */
[C---:B0-----:R-:W-:Y:S02]  /*02b0*/  LOP3.LUT R4, R11.reuse, 0xfc0, RZ, 0xc0, !PT ;  /* 0x00000fc00b047812 */ /* 0x041fe400078ec0ff */
[----:B------:R-:W-:-:S05]  /*02c0*/  LOP3.LUT R11, R11, 0x3c, RZ, 0xc0, !PT ;  /* 0x0000003c0b0b7812 */ /* 0x000fca00078ec0ff */
[----:B------:R-:W0:Y:S04]  /*02d0*/  @!P2 LDC.64 R6, c[0x0][0x380] ;  /* 0x0000e000ff06ab82 */ /* 0x000e280000000a00 */
[----:B------:R-:W-:Y:S01]  /*02e0*/  @!P3 IADD3 R13, PT, PT, R3, 0x1, RZ ;  /* 0x00000001030db810 */ /* 0x000fe20007ffe0ff */
[----:B---3--:R-:W-:-:S03]  /*02f0*/  ULEA UR5, UR6, UR5, 0x18 ;  /* 0x0000000506057291 */ /* 0x008fc6000f8ec0ff */
[----:B------:R-:W1:Y:S03]  /*0300*/  @!P3 LDC.64 R8, c[0x0][0x380] ;  /* 0x0000e000ff08bb82 */ /* 0x000e660000000a00 */
[----:B------:R-:W-:Y:S01]  /*0310*/  IADD3 R11, PT, PT, R11, UR5, R4 ;  /* 0x000000050b0b7c10 */ /* 0x000fe2000fffe004 */
[----:B0-----:R-:W-:-:S04]  /*0320*/  @!P2 IMAD.WIDE.U32 R4, R3, 0x4, R6 ;  /* 0x000000040304a825 */ /* 0x001fc800078e0006 */
[----:B-1----:R-:W-:Y:S01]  /*0330*/  @!P3 IMAD.WIDE.U32 R6, R13, 0x4, R8 ;  /* 0x000000040d06b825 */ /* 0x002fe200078e0008 */
[----:B------:R-:W-:Y:S02]  /*0340*/  MOV R8, UR7 ;  /* 0x0000000700087c02 */ /* 0x000fe40008000f00 */
[----:B------:R-:W-:Y:S02]  /*0350*/  MOV R30, RZ ;  /* 0x000000ff001e7202 */ /* 0x000fe40000000f00 */
[----:B------:R-:W-:Y:S01]  /*0360*/  MOV R28, RZ ;  /* 0x000000ff001c7202 */ /* 0x000fe20000000f00 */
[----:B--2---:R-:W-:Y:S01]  /*0370*/  STS [R11], R10 ;  /* 0x0000000a0b007388 */ /* 0x004fe20000000800 */
[----:B------:R-:W-:Y:S06]  /*0380*/  BAR.SYNC.DEFER_BLOCKING 0x0 ;  /* 0x0000000000007b1d */ /* 0x000fec0000010000 */
[----:B------:R-:W2:Y:S04]  /*0390*/  @!P2 LDG.E R35, desc[UR8][R4.64] ;  /* 0x000000080423a981 */ /* 0x000ea8000c1e1900 */
[----:B------:R-:W3:Y:S01]  /*03a0*/  @!P3 LDG.E R34, desc[UR8][R6.64] ;  /* 0x000000080622b981 */ /* 0x000ee2000c1e1900 */
[----:B------:R-:W-:-:S03]  /*03b0*/  ISETP.LE.U32.OR P2, PT, R8, 0x2, P0 ;  /* 0x000000020800780c */ /* 0x000fc60000743470 */
[----:B------:R-:W-:Y:S10]  /*03c0*/  LDS.128 R12, [UR5+0x10] ;  /* 0x00001005ff0c7984 */ /* 0x000ff40008000c00 */
[----:B------:R-:W0:Y:S01]  /*03d0*/  @!P2 LDC.64 R16, c[0x0][0x380] ;  /* 0x0000e000ff10ab82 */ /* 0x000e220000000a00 */
[----:B------:R-:W-:-:S05]  /*03e0*/  @!P2 IADD3 R9, PT, PT, R3, 0x2, RZ ;  /* 0x000000020309a810 */ /* 0x000fca0007ffe0ff */
[----:B0-----:R-:W-:-:S05]  /*03f0*/  @!P2 IMAD.WIDE.U32 R16, R9, 0x4, R16 ;  /* 0x000000040910a825 */ /* 0x001fca00078e0010 */
[----:B------:R0:W4:Y:S01]  /*0400*/  @!P2 LDG.E R30, desc[UR8][R16.64] ;  /* 0x00000008101ea981 */ /* 0x000122000c1e1900 */
[----:B------:R-:W-:-:S03]  /*0410*/  ISETP.LE.U32.OR P0, PT, R8, 0x3, P0 ;  /* 0x000000030800780c */ /* 0x000fc60000703470 */
[----:B------:R-:W-:Y:S04]  /*0420*/  LDS.128 R8, [UR5+0x40] ;  /* 0x00004005ff087984 */ /* 0x000fe80008000c00 */
[----:B0-----:R-:W-:Y:S06]  /*0430*/  LDS.128 R16, [UR5+0x50] ;  /* 0x00005005ff107984 */ /* 0x001fec0008000c00 */
[----:B------:R-:W0:Y:S01]  /*0440*/  @!P0 LDC.64 R24, c[0x0][0x380] ;  /* 0x0000e000ff188b82 */ /* 0x000e220000000a00 */
[----:B------:R-:W-:-:S05]  /*0450*/  @!P0 IADD3 R5, PT, PT, R3, 0x3, RZ ;  /* 0x0000000303058810 */ /* 0x000fca0007ffe0ff */
[----:B0-----:R-:W-:Y:S02]  /*0460*/  @!P0 IMAD.WIDE.U32 R24, R5, 0x4, R24 ;  /* 0x0000000405188825 */ /* 0x001fe400078e0018 */
[----:B------:R-:W2:Y:S04]  /*0470*/  LDS.128 R4, [UR5] ;  /* 0x00000005ff047984 */ /* 0x000ea80008000c00 */
[----:B------:R0:W5:Y:S01]  /*0480*/  @!P0 LDG.E R28, desc[UR8][R24.64] ;  /* 0x00000008181c8981 */ /* 0x000162000c1e1900 */
[----:B------:R-:W-:-:S03]  /*0490*/  LEA R29, R29, R20, 0x2 ;  /* 0x000000141d1d7211 */ /* 0x000fc600078e10ff */
[----:B------:R-:W1:Y:S04]  /*04a0*/  LDS.128 R20, [UR5+0x20] ;  /* 0x00002005ff147984 */ /* 0x000e680008000c00 */
[----:B0-----:R-:W0:Y:S01]  /*04b0*/  LDS.128 R24, [UR5+0x60] ;  /* 0x00006005ff187984 */ /* 0x001e220008000c00 */
[C---:B--2---:R-:W-:Y:S01]  /*04c0*/  FMUL R5, R35.reuse, R5 ;  /* 0x0000000523057220 */ /* 0x044fe20000400000 */
[----:B------:R-:W-:Y:S01]  /*04d0*/  FMUL R4, R4, R35 ;  /* 0x0000002304047220 */ /* 0x000fe20000400000 */
[C---:B------:R-:W-:Y:S01]  /*04e0*/  FMUL R6, R35.reuse, R6 ;  /* 0x0000000623067220 */ /* 0x040fe20000400000 */
[C---:B------:R-:W-:Y:S01]  /*04f0*/  FMUL R7, R35.reuse, R7 ;  /* 0x0000000723077220 */ /* 0x040fe20000400000 */
[----:B------:R-:W-:Y:S01]  /*0500*/  FMUL R12, R12, R35 ;  /* 0x000000230c0c7220 */ /* 0x000fe20000400000 */
[----:B---3--:R-:W-:Y:S01]  /*0510*/  FMUL R8, R8, R34 ;  /* 0x0000002208087220 */ /* 0x008fe20000400000 */
[C---:B------:R-:W-:Y:S01]  /*0520*/  FMUL R9, R34.reuse, R9 ;  /* 0x0000000922097220 */ /* 0x040fe20000400000 */
[C---:B------:R-:W-:Y:S01]  /*0530*/  FMUL R10, R34.reuse, R10 ;  /* 0x0000000a220a7220 */ /* 0x040fe20000400000 */
[----:B------:R-:W-:Y:S01]  /*0540*/  FMUL R11, R34, R11 ;  /* 0x0000000b220b7220 */ /* 0x000fe20000400000 */
[----:B------:R-:W-:Y:S01]  /*0550*/  FADD R36, RZ, R5 ;  /* 0x00000005ff247221 */ /* 0x000fe20000000000 */
[----:B------:R-:W-:Y:S01]  /*0560*/  FADD R31, RZ, R4 ;  /* 0x00000004ff1f7221 */ /* 0x000fe20000000000 */
[----:B------:R-:W-:Y:S01]  /*0570*/  FADD R33, RZ, R6 ;  /* 0x00000006ff217221 */ /* 0x000fe20000000000 */
[----:B------:R-:W-:Y:S01]  /*0580*/  FADD R32, RZ, R7 ;  /* 0x00000007ff207221 */ /* 0x000fe20000000000 */
[----:B------:R-:W-:Y:S01]  /*0590*/  FMUL R16, R16, R34 ;  /* 0x0000002210107220 */ /* 0x000fe20000400000 */
[----:B------:R-:W-:Y:S01]  /*05a0*/  FADD R5, RZ, R12 ;  /* 0x0000000cff057221 */ /* 0x000fe20000000000 */
[C---:B------:R-:W-:Y:S01]  /*05b0*/  FMUL R13, R35.reuse, R13 ;  /* 0x0000000d230d7220 */ /* 0x040fe20000400000 */
[C---:B------:R-:W-:Y:S01]  /*05c0*/  FMUL R14, R35.reuse, R14 ;  /* 0x0000000e230e7220 */ /* 0x040fe20000400000 */
[----:B------:R-:W-:Y:S01]  /*05d0*/  FMUL R15, R35, R15 ;  /* 0x0000000f230f7220 */ /* 0x000fe20000400000 */
[----:B------:R-:W-:Y:S01]  /*05e0*/  FADD R31, R31, R8 ;  /* 0x000000081f1f7221 */ /* 0x000fe20000000000 */
[----:B------:R-:W-:Y:S01]  /*05f0*/  FADD R36, R36, R9 ;  /* 0x0000000924247221 */ /* 0x000fe20000000000 */
[----:B------:R-:W-:Y:S01]  /*0600*/  FADD R33, R33, R10 ;  /* 0x0000000a21217221 */ /* 0x000fe20000000000 */
[----:B------:R-:W-:Y:S01]  /*0610*/  FADD R32, R32, R11 ;  /* 0x0000000b20207221 */ /* 0x000fe20000000000 */
[----:B------:R-:W-:Y:S01]  /*0620*/  FADD R38, R5, R16 ;  /* 0x0000001005267221 */ /* 0x000fe20000000000 */
[C---:B------:R-:W-:Y:S01]  /*0630*/  FMUL R17, R34.reuse, R17 ;  /* 0x0000001122117220 */ /* 0x040fe20000400000 */
[----:B------:R-:W-:Y:S01]  /*0640*/  FADD R4, RZ, R13 ;  /* 0x0000000dff047221 */ /* 0x000fe20000000000 */
[----:B------:R-:W-:Y:S01]  /*0650*/  FADD R5, RZ, R14 ;  /* 0x0000000eff057221 */ /* 0x000fe20000000000 */
[----:B------:R-:W-:Y:S01]  /*0660*/  FADD R6, RZ, R15 ;  /* 0x0000000fff067221 */ /* 0x000fe20000000000 */
[----:B------:R-:W2:Y:S01]  /*0670*/  LDS.128 R8, [UR5+0x30] ;  /* 0x00003005ff087984 */ /* 0x000ea20008000c00 */
[C---:B------:R-:W-:Y:S01]  /*0680*/  FMUL R18, R34.reuse, R18 ;  /* 0x0000001222127220 */ /* 0x040fe20000400000 */
[----:B------:R-:W-:Y:S01]  /*0690*/  FMUL R19, R34, R19 ;  /* 0x0000001322137220 */ /* 0x000fe20000400000 */
[----:B------:R-:W-:Y:S01]  /*06a0*/  FADD R37, R4, R17 ;  /* 0x0000001104257221 */ /* 0x000fe20000000000 */
[----:B-1----:R-:W-:Y:S01]  /*06b0*/  FMUL R20, R20, R35 ;  /* 0x0000002314147220 */ /* 0x002fe20000400000 */
[----:B------:R-:W-:Y:S01]  /*06c0*/  FADD R18, R5, R18 ;  /* 0x0000001205127221 */ /* 0x000fe20000000000 */
[----:B------:R-:W-:Y:S01]  /*06d0*/  FADD R17, R6, R19 ;  /* 0x0000001306117221 */ /* 0x000fe20000000000 */
[----:B0-----:R-:W-:Y:S01]  /*06e0*/  FMUL R16, R24, R34 ;  /* 0x0000002218107220 */ /* 0x001fe20000400000 */
[----:B------:R-:W0:Y:S01]  /*06f0*/  LDS.128 R4, [UR5+0x70] ;  /* 0x00007005ff047984 */ /* 0x000e220008000c00 */
[----:B------:R-:W-:Y:S01]  /*0700*/  FADD R13, RZ, R20 ;  /* 0x00000014ff0d7221 */ /* 0x000fe20000000000 */
[C---:B------:R-:W-:Y:S01]  /*0710*/  FMUL R21, R35.reuse, R21 ;  /* 0x0000001523157220 */ /* 0x040fe20000400000 */
[C---:B------:R-:W-:Y:S01]  /*0720*/  FMUL R22, R35.reuse, R22 ;  /* 0x0000001623167220 */ /* 0x040fe20000400000 */
[----:B------:R-:W-:Y:S01]  /*0730*/  FMUL R23, R35, R23 ;  /* 0x0000001723177220 */ /* 0x000fe20000400000 */
[----:B------:R-:W-:Y:S01]  /*0740*/  FADD R16, R13, R16 ;  /* 0x000000100d107221 */ /* 0x000fe20000000000 */
[----:B------:R-:W-:Y:S01]  /*0750*/  FADD R12, RZ, R21 ;  /* 0x00000015ff0c7221 */ /* 0x000fe20000000000 */
[----:B------:R-:W-:Y:S01]  /*0760*/  FADD R13, RZ, R22 ;  /* 0x00000016ff0d7221 */ /* 0x000fe20000000000 */
[----:B------:R-:W-:Y:S01]  /*0770*/  FADD R14, RZ, R23 ;  /* 0x00000017ff0e7221 */ /* 0x000fe20000000000 */
[C---:B------:R-:W-:Y:S01]  /*0780*/  FMUL R25, R34.reuse, R25 ;  /* 0x0000001922197220 */ /* 0x040fe20000400000 */
[C---:B------:R-:W-:Y:S01]  /*0790*/  FMUL R20, R34.reuse, R26 ;  /* 0x0000001a22147220 */ /* 0x040fe20000400000 */
[----:B------:R-:W-:-:S02]  /*07a0*/  FMUL R19, R34, R27 ;  /* 0x0000001b22137220 */ /* 0x000fc40000400000 */
[----:B------:R-:W-:Y:S01]  /*07b0*/  FADD R21, R12, R25 ;  /* 0x000000190c157221 */ /* 0x000fe20000000000 */
[----:B------:R-:W-:Y:S01]  /*07c0*/  FADD R20, R13, R20 ;  /* 0x000000140d147221 */ /* 0x000fe20000000000 */
[----:B------:R-:W-:Y:S02]  /*07d0*/  FADD R19, R14, R19 ;  /* 0x000000130e137221 */ /* 0x000fe40000000000 */
[----:B------:R-:W4:Y:S01]  /*07e0*/  LDS.128 R12, [UR5+0x80] ;  /* 0x00008005ff0c7984 */ /* 0x000f220008000c00 */
[----:B--2---:R-:W-:Y:S01]  /*07f0*/  FMUL R8, R8, R35 ;  /* 0x0000002308087220 */ /* 0x004fe20000400000 */
[C---:B------:R-:W-:Y:S01]  /*0800*/  FMUL R9, R35.reuse, R9 ;  /* 0x0000000923097220 */ /* 0x040fe20000400000 */
[C---:B------:R-:W-:Y:S01]  /*0810*/  FMUL R22, R35.reuse, R10 ;  /* 0x0000000a23167220 */ /* 0x040fe20000400000 */
[----:B------:R-:W-:Y:S01]  /*0820*/  FMUL R35, R35, R11 ;  /* 0x0000000b23237220 */ /* 0x000fe20000400000 */
[----:B------:R-:W-:Y:S01]  /*0830*/  FADD R11, RZ, R8 ;  /* 0x00000008ff0b7221 */ /* 0x000fe20000000000 */
[----:B------:R-:W-:Y:S01]  /*0840*/  FADD R8, RZ, R9 ;  /* 0x00000009ff087221 */ /* 0x000fe20000000000 */
[----:B0-----:R-:W-:Y:S01]  /*0850*/  FMUL R4, R4, R34 ;  /* 0x0000002204047220 */ /* 0x001fe20000400000 */
[C---:B------:R-:W-:Y:S01]  /*0860*/  FMUL R5, R34.reuse, R5 ;  /* 0x0000000522057220 */ /* 0x040fe20000400000 */
[C---:B------:R-:W-:Y:S01]  /*0870*/  FMUL R6, R34.reuse, R6 ;  /* 0x0000000622067220 */ /* 0x040fe20000400000 */
[----:B------:R-:W-:Y:S01]  /*0880*/  FMUL R7, R34, R7 ;  /* 0x0000000722077220 */ /* 0x000fe20000400000 */
[----:B------:R-:W-:Y:S01]  /*0890*/  FADD R24, R11, R4 ;  /* 0x000000040b187221 */ /* 0x000fe20000000000 */
[----:B------:R-:W-:Y:S01]  /*08a0*/  FADD R23, R8, R5 ;  /* 0x0000000508177221 */ /* 0x000fe20000000000 */
[----:B------:R-:W-:Y:S01]  /*08b0*/  FADD R5, RZ, R22 ;  /* 0x00000016ff057221 */ /* 0x000fe20000000000 */
[----:B------:R-:W0:Y:S01]  /*08c0*/  LDS.128 R8, [UR5+0x90] ;  /* 0x00009005ff087984 */ /* 0x000e220008000c00 */
[----:B------:R-:W-:-:S02]  /*08d0*/  FADD R4, RZ, R35 ;  /* 0x00000023ff047221 */ /* 0x000fc40000000000 */
[----:B------:R-:W-:Y:S02]  /*08e0*/  FADD R22, R5, R6 ;  /* 0x0000000605167221 */ /* 0x000fe40000000000 */
[----:B------:R-:W-:Y:S02]  /*08f0*/  FADD R25, R4, R7 ;  /* 0x0000000704197221 */ /* 0x000fe40000000000 */
[----:B------:R-:W1:Y:S01]  /*0900*/  LDS.128 R4, [UR5+0xa0] ;  /* 0x0000a005ff047984 */ /* 0x000e620008000c00 */
[----:B----4-:R-:W-:Y:S01]  /*0910*/  FMUL R13, R30, R13 ;  /* 0x0000000d1e0d7220 */ /* 0x010fe20000400000 */
[----:B------:R-:W-:Y:S01]  /*0920*/  FMUL R12, R12, R30 ;  /* 0x0000001e0c0c7220 */ /* 0x000fe20000400000 */
[C---:B------:R-:W-:Y:S01]  /*0930*/  FMUL R14, R30.reuse, R14 ;  /* 0x0000000e1e0e7220 */ /* 0x040fe20000400000 */
[----:B------:R-:W-:Y:S01]  /*0940*/  FMUL R15, R30, R15 ;  /* 0x0000000f1e0f7220 */ /* 0x000fe20000400000 */
[----:B------:R-:W-:Y:S01]  /*0950*/  FADD R36, R36, R13 ;  /* 0x0000000d24247221 */ /* 0x000fe20000000000 */
[----:B------:R-:W-:Y:S01]  /*0960*/  FADD R31, R31, R12 ;  /* 0x0000000c1f1f7221 */ /* 0x000fe20000000000 */
[----:B------:R-:W-:Y:S01]  /*0970*/  FADD R33, R33, R14 ;  /* 0x0000000e21217221 */ /* 0x000fe20000000000 */
[----:B------:R-:W-:Y:S01]  /*0980*/  FADD R32, R32, R15 ;  /* 0x0000000f20207221 */ /* 0x000fe20000000000 */
[----:B0-----:R-:W-:Y:S01]  /*0990*/  FMUL R13, R8, R30 ;  /* 0x0000001e080d7220 */ /* 0x001fe20000400000 */
[C---:B------:R-:W-:Y:S01]  /*09a0*/  FMUL R34, R30.reuse, R11 ;  /* 0x0000000b1e227220 */ /* 0x040fe20000400000 */
[C---:B------:R-:W-:Y:S01]  /*09b0*/  FMUL R8, R30.reuse, R9 ;  /* 0x000000091e087220 */ /* 0x040fe20000400000 */
[----:B------:R-:W-:Y:S01]  /*09c0*/  FMUL R27, R30, R10 ;  /* 0x0000000a1e1b7220 */ /* 0x000fe20000400000 */
[----:B------:R-:W-:Y:S01]  /*09d0*/  FADD R38, R38, R13 ;  /* 0x0000000d26267221 */ /* 0x000fe20000000000 */
[----:B------:R-:W-:Y:S01]  /*09e0*/  FADD R34, R17, R34 ;  /* 0x0000002211227221 */ /* 0x000fe20000000000 */
[----:B------:R-:W0:Y:S01]  /*09f0*/  LDS.128 R12, [UR5+0xb0] ;  /* 0x0000b005ff0c7984 */ /* 0x000e220008000c00 */
[----:B-1----:R-:W-:Y:S01]  /*0a00*/  FMUL R39, R4, R30 ;  /* 0x0000001e04277220 */ /* 0x002fe20000400000 */
[C---:B------:R-:W-:Y:S01]  /*0a10*/  FMUL R4, R30.reuse, R5 ;  /* 0x000000051e047220 */ /* 0x040fe20000400000 */
[----:B------:R-:W-:Y:S01]  /*0a20*/  FMUL R5, R30, R6 ;  /* 0x000000061e057220 */ /* 0x000fe20000400000 */
[----:B------:R-:W-:Y:S01]  /*0a30*/  FADD R37, R37, R8 ;  /* 0x0000000825257221 */ /* 0x000fe20000000000 */
[----:B------:R-:W-:Y:S01]  /*0a40*/  FADD R27, R18, R27 ;  /* 0x0000001b121b7221 */ /* 0x000fe20000000000 */
[----:B------:R-:W-:Y:S01]  /*0a50*/  FADD R35, R21, R4 ;  /* 0x0000000415237221 */ /* 0x000fe20000000000 */
[----:B------:R-:W-:Y:S01]  /*0a60*/  FMUL R4, R30, R7 ;  /* 0x000000071e047220 */ /* 0x000fe20000400000 */
[----:B------:R-:W-:Y:S01]  /*0a70*/  FADD R40, R20, R5 ;  /* 0x0000000514287221 */ /* 0x000fe20000000000 */
[----:B------:R-:W5:Y:S01]  /*0a80*/  LDS.128 R8, [UR5+0xc0] ;  /* 0x0000c005ff087984 */ /* 0x000f620008000c00 */
[----:B------:R-:W-:Y:S01]  /*0a90*/  FADD R39, R16, R39 ;  /* 0x0000002710277221 */ /* 0x000fe20000000000 */
[----:B------:R-:W-:-:S02]  /*0aa0*/  FADD R20, R19, R4 ;  /* 0x0000000413147221 */ /* 0x000fc40000000000 */
[----:B------:R-:W1:Y:S01]  /*0ab0*/  LDS.128 R4, [UR5+0xd0] ;  /* 0x0000d005ff047984 */ /* 0x000e620008000c00 */
[----:B0-----:R-:W-:Y:S01]  /*0ac0*/  FMUL R17, R12, R30 ;  /* 0x0000001e0c117220 */ /* 0x001fe20000400000 */
[C---:B------:R-:W-:Y:S01]  /*0ad0*/  FMUL R12, R30.reuse, R13 ;  /* 0x0000000d1e0c7220 */ /* 0x040fe20000400000 */
[C---:B------:R-:W-:Y:S01]  /*0ae0*/  FMUL R13, R30.reuse, R14 ;  /* 0x0000000e1e0d7220 */ /* 0x040fe20000400000 */
[----:B------:R-:W-:Y:S01]  /*0af0*/  FMUL R30, R30, R15 ;  /* 0x0000000f1e1e7220 */ /* 0x000fe20000400000 */
[----:B------:R-:W-:Y:S01]  /*0b00*/  FADD R44, R24, R17 ;  /* 0x00000011182c7221 */ /* 0x000fe20000000000 */
[----:B------:R-:W-:Y:S01]  /*0b10*/  FADD R43, R23, R12 ;  /* 0x0000000c172b7221 */ /* 0x000fe20000000000 */
[----:B------:R-:W-:Y:S01]  /*0b20*/  FADD R42, R22, R13 ;  /* 0x0000000d162a7221 */ /* 0x000fe20000000000 */
[----:B------:R-:W0:Y:S01]  /*0b30*/  LDS.128 R16, [UR5+0xf0] ;  /* 0x0000f005ff107984 */ /* 0x000e220008000c00 */
[----:B------:R-:W-:Y:S01]  /*0b40*/  FADD R41, R25, R30 ;  /* 0x0000001e19297221 */ /* 0x000fe20000000000 */
[-C--:B-----5:R-:W-:Y:S01]  /*0b50*/  FMUL R8, R8, R28.reuse ;  /* 0x0000001c08087220 */ /* 0x0a0fe20000400000 */
[----:B------:R-:W-:Y:S01]  /*0b60*/  FMUL R9, R28, R9 ;  /* 0x000000091c097220 */ /* 0x000fe20000400000 */
[----:B------:R-:W2:Y:S01]  /*0b70*/  LDS.128 R12, [UR5+0xe0] ;  /* 0x0000e005ff0c7984 */ /* 0x000ea20008000c00 */
[----:B------:R-:W-:Y:S01]  /*0b80*/  UIADD3 UR5, UPT, UPT, UR7, -0x1, URZ ;  /* 0xffffffff07057890 */ /* 0x000fe2000fffe0ff */
[----:B-1----:R-:W-:Y:S01]  /*0b90*/  FMUL R25, R4, R28 ;  /* 0x0000001c04197220 */ /* 0x002fe20000400000 */
[C---:B------:R-:W-:Y:S01]  /*0ba0*/  FMUL R26, R28.reuse, R5 ;  /* 0x000000051c1a7220 */ /* 0x040fe20000400000 */
[----:B------:R-:W-:Y:S01]  /*0bb0*/  FADD R21, R31, R8 ;  /* 0x000000081f157221 */ /* 0x000fe20000000000 */
[----:B------:R-:W-:Y:S01]  /*0bc0*/  USHF.R.S32.HI UR6, URZ, 0x1f, UR5 ;  /* 0x0000001fff067899 */ /* 0x000fe20008011405 */
[C---:B------:R-:W-:Y:S01]  /*0bd0*/  FMUL R10, R28.reuse, R10 ;  /* 0x0000000a1c0a7220 */ /* 0x040fe20000400000 */
[C---:B------:R-:W-:Y:S01]  /*0be0*/  FMUL R11, R28.reuse, R11 ;  /* 0x0000000b1c0b7220 */ /* 0x040fe20000400000 */
[C---:B------:R-:W-:Y:S01]  /*0bf0*/  FMUL R6, R28.reuse, R6 ;  /* 0x000000061c067220 */ /* 0x040fe20000400000 */
[----:B------:R-:W-:Y:S01]  /*0c00*/  ULEA.HI UR6, UR6, UR5, URZ, 0x2 ;  /* 0x0000000506067291 */ /* 0x000fe2000f8f10ff */
[----:B------:R-:W-:Y:S01]  /*0c10*/  FMUL R7, R28, R7 ;  /* 0x000000071c077220 */ /* 0x000fe20000400000 */
[----:B------:R-:W-:Y:S01]  /*0c20*/  FADD R22, R36, R9 ;  /* 0x0000000924167221 */ /* 0x000fe20000000000 */
[----:B------:R-:W-:Y:S01]  /*0c30*/  FADD R23, R33, R10 ;  /* 0x0000000a21177221 */ /* 0x000fe20000000000 */
[----:B------:R-:W-:Y:S01]  /*0c40*/  USHF.R.S32.HI UR5, URZ, 0x2, UR6 ;  /* 0x00000002ff057899 */ /* 0x000fe20008011406 */
[----:B------:R-:W-:Y:S01]  /*0c50*/  FADD R24, R32, R11 ;  /* 0x0000000b20187221 */ /* 0x000fe20000000000 */
[----:B------:R-:W-:Y:S01]  /*0c60*/  FADD R25, R38, R25 ;  /* 0x0000001926197221 */ /* 0x000fe20000000000 */
[----:B------:R-:W-:Y:S01]  /*0c70*/  FADD R26, R37, R26 ;  /* 0x0000001a251a7221 */ /* 0x000fe20000000000 */
[----:B------:R-:W-:Y:S01]  /*0c80*/  UIADD3 UR5, UPT, UPT, -UR5, 0x1, URZ ;  /* 0x0000000105057890 */ /* 0x000fe2000fffe1ff */
[----:B------:R-:W-:Y:S01]  /*0c90*/  FADD R27, R27, R6 ;  /* 0x000000061b1b7221 */ /* 0x000fe20000000000 */
[----:B------:R-:W-:-:S02]  /*0ca0*/  FADD R30, R34, R7 ;  /* 0x00000007221e7221 */ /* 0x000fc40000000000 */
[----:B------:R-:W-:Y:S01]  /*0cb0*/  UISETP.NE.AND UP0, UPT, UR5, 0x1, UPT ;  /* 0x000000010500788c */ /* 0x000fe2000bf05270 */
[C---:B0-----:R-:W-:Y:S01]  /*0cc0*/  FMUL R31, R28.reuse, R18 ;  /* 0x000000121c1f7220 */ /* 0x041fe20000400000 */
[C---:B------:R-:W-:Y:S01]  /*0cd0*/  FMUL R18, R28.reuse, R19 ;  /* 0x000000131c127220 */ /* 0x040fe20000400000 */
[C---:B--2---:R-:W-:Y:S01]  /*0ce0*/  FMUL R4, R28.reuse, R13 ;  /* 0x0000000d1c047220 */ /* 0x044fe20000400000 */
[----:B------:R-:W-:Y:S01]  /*0cf0*/  FMUL R5, R28, R14 ;  /* 0x0000000e1c057220 */ /* 0x000fe20000400000 */
[-C--:B------:R-:W-:Y:S01]  /*0d00*/  FMUL R12, R12, R28.reuse ;  /* 0x0000001c0c0c7220 */ /* 0x080fe20000400000 */
[----:B------:R-:W-:Y:S01]  /*0d10*/  FMUL R15, R28, R15 ;  /* 0x0000000f1c0f7220 */ /* 0x000fe20000400000 */
[----:B------:R-:W-:Y:S01]  /*0d20*/  FADD R13, R35, R4 ;  /* 0x00000004230d7221 */ /* 0x000fe20000000000 */
[----:B------:R-:W-:Y:S01]  /*0d30*/  FADD R14, R40, R5 ;  /* 0x00000005280e7221 */ /* 0x000fe20000000000 */
[----:B------:R-:W-:Y:S01]  /*0d40*/  FMUL R5, R16, R28 ;  /* 0x0000001c10057220 */ /* 0x000fe20000400000 */
[----:B------:R-:W-:Y:S01]  /*0d50*/  FMUL R4, R28, R17 ;  /* 0x000000111c047220 */ /* 0x000fe20000400000 */
[----:B------:R-:W-:Y:S01]  /*0d60*/  FADD R12, R39, R12 ;  /* 0x0000000c270c7221 */ /* 0x000fe20000000000 */
[----:B------:R-:W-:Y:S01]  /*0d70*/  FADD R15, R20, R15 ;  /* 0x0000000f140f7221 */ /* 0x000fe20000000000 */
[----:B------:R-:W-:Y:S01]  /*0d80*/  FADD R19, R44, R5 ;  /* 0x000000052c137221 */ /* 0x000fe20000000000 */
[----:B------:R-:W-:Y:S01]  /*0d90*/  FADD R28, R43, R4 ;  /* 0x000000042b1c7221 */ /* 0x000fe20000000000 */
[----:B------:R-:W-:Y:S01]  /*0da0*/  FADD R31, R42, R31 ;  /* 0x0000001f2a1f7221 */ /* 0x000fe20000000000 */
[----:B------:R-:W-:Y:S01]  /*0db0*/  FADD R18, R41, R18 ;  /* 0x0000001229127221 */ /* 0x000fe20000000000 */
[----:B------:R-:W-:Y:S06]  /*0dc0*/  BAR.SYNC.DEFER_BLOCKING 0x0 ;  /* 0x0000000000007b1d */ /* 0x000fec0000010000 */
[----:B------:R-:W-:Y:S05]  /*0dd0*/  BRA.U !UP0, `(.L_x_0) ;  /* 0x0000000d081c7547 */ /* 0x000fea000b800000 */
[----:B------:R-:W-:Y:S01]  /*0de0*/  IADD3 R3, PT, PT, R3, 0x4, RZ ;  /* 0x0000000403037810 */ /* 0x000fe20007ffe0ff */
[----:B------:R-:W0:Y:S01]  /*0df0*/  LDCU UR14, c[0x0][0x398] ;  /* 0x00007300ff0e77ac */ /* 0x000e220008000800 */
[----:B------:R-:W-:Y:S01]  /*0e00*/  IADD3 R2, PT, PT, R2, 0x4, RZ ;  /* 0x0000000402027810 */ /* 0x000fe20007ffe0ff */
[----:B------:R-:W-:-:S06]  /*0e10*/  UMOV UR10, 0x5 ;  /* 0x00000005000a7882 */ /* 0x000fcc0000000000 */
.L_x_1:
[----:B------:R-:W1:Y:S01]  /*0e20*/  LDC R9, c[0x0][0x3a0] ;  /* 0x0000e800ff097b82 */ /* 0x000e620000000800 */
[----:B------:R-:W-:Y:S01]  /*0e30*/  HFMA2 R8, -RZ, RZ, 0, 0 ;  /* 0x00000000ff087431 */ /* 0x000fe200000001ff */
[----:B-1----:R-:W-:-:S13]  /*0e40*/  ISETP.GE.U32.OR P0, PT, R2, R9, P1 ;  /* 0x000000090200720c */ /* 0x002fda0000f06470 */
[----:B------:R-:W1:Y:S02]  /*0e50*/  @!P0 LDC.64 R4, c[0x0][0x388] ;  /* 0x0000e200ff048b82 */ /* 0x000e640000000a00 */
[----:B-1----:R-:W-:-:S05]  /*0e60*/  @!P0 IMAD.WIDE.U32 R6, R29, 0x4, R4 ;  /* 0x000000041d068825 */ /* 0x002fca00078e0004 */
[----:B------:R1:W2:Y:S01]  /*0e70*/  @!P0 LDG.E R8, desc[UR8][R6.64] ;  /* 0x0000000806088981 */ /* 0x0002a2000c1e1900 */
[----:B------:R-:W3:Y:S01]  /*0e80*/  S2UR UR7, SR_CgaCtaId ;  /* 0x00000000000779c3 */ /* 0x000ee20000008800 */
[----:B------:R-:W-:Y:S01]  /*0e90*/  UIADD3 UR6, UPT, UPT, UR10, -0x1, URZ ;  /* 0xffffffff0a067890 */ /* 0x000fe2000fffe0ff */
[----:B0-----:R-:W-:Y:S01]  /*0ea0*/  ISETP.GE.U32.AND P0, PT, R0, UR14, PT ;  /* 0x0000000e00007c0c */ /* 0x001fe2000bf06070 */
[----:B------:R-:W0:Y:S01]  /*0eb0*/  S2R R10, SR_TID.Y ;  /* 0x00000000000a7919 */ /* 0x000e220000002200 */
[----:B------:R-:W-:-:S03]  /*0ec0*/  MOV R32, RZ ;  /* 0x000000ff00207202 */ /* 0x000fc60000000f00 */
[----:B------:R-:W-:Y:S01]  /*0ed0*/  ISETP.LE.U32.OR P2, PT, R9, UR6, P0 ;  /* 0x0000000609007c0c */ /* 0x000fe20008743470 */
[----:B------:R-:W-:-:S12]  /*0ee0*/  UMOV UR6, 0x400 ;  /* 0x0000040000067882 */ /* 0x000fd80000000000 */
[----:B------:R-:W1:Y:S01]  /*0ef0*/  @!P2 LDC.64 R4, c[0x0][0x380] ;  /* 0x0000e000ff04ab82 */ /* 0x000e620000000a00 */
[----:B---3--:R-:W-:Y:S01]  /*0f00*/  ULEA UR6, UR7, UR6, 0x18 ;  /* 0x0000000607067291 */ /* 0x008fe2000f8ec0ff */
[----:B0-----:R-:W-:-:S04]  /*0f10*/  SHF.L.U32 R10, R10, 0x2, RZ ;  /* 0x000000020a0a7819 */ /* 0x001fc800000006ff */
[C---:B------:R-:W-:Y:S02]  /*0f20*/  LOP3.LUT R11, R10.reuse, 0xfc0, RZ, 0xc0, !PT ;  /* 0x00000fc00a0b7812 */ /* 0x040fe400078ec0ff */
[----:B------:R-:W-:Y:S01]  /*0f30*/  LOP3.LUT R10, R10, 0x3c, RZ, 0xc0, !PT ;  /* 0x0000003c0a0a7812 */ /* 0x000fe200078ec0ff */
[----:B-1----:R-:W-:-:S03]  /*0f40*/  @!P2 IMAD.WIDE.U32 R6, R3, 0x4, R4 ;  /* 0x000000040306a825 */ /* 0x002fc600078e0004 */
[----:B------:R-:W-:Y:S02]  /*0f50*/  IADD3 R33, PT, PT, R10, UR6, R11 ;  /* 0x000000060a217c10 */ /* 0x000fe4000fffe00b */
[----:B------:R-:W-:Y:S01]  /*0f60*/  CS2R R16, SRZ ;  /* 0x0000000000107805 */ /* 0x000fe2000001ff00 */
[----:B------:R-:W-:Y:S02]  /*0f70*/  UIADD3 UR7, UPT, UPT, UR10, 0x1, URZ ;  /* 0x000000010a077890 */ /* 0x000fe4000fffe0ff */
[----:B--2---:R-:W-:Y:S01]  /*0f80*/  STS [R33], R8 ;  /* 0x0000000821007388 */ /* 0x004fe20000000800 */
[----:B------:R-:W-:Y:S06]  /*0f90*/  BAR.SYNC.DEFER_BLOCKING 0x0 ;  /* 0x0000000000007b1d */ /* 0x000fec0000010000 */
[----:B------:R-:W2:Y:S01]  /*0fa0*/  @!P2 LDG.E R32, desc[UR8][R6.64] ;  /* 0x000000080620a981 */ /* 0x000ea2000c1e1900 */
[----:B------:R-:W-:-:S13]  /*0fb0*/  ISETP.LE.U32.OR P2, PT, R9, UR10, P0 ;  /* 0x0000000a09007c0c */ /* 0x000fda0008743470 */
[----:B------:R-:W0:Y:S01]  /*0fc0*/  @!P2 LDC.64 R4, c[0x0][0x380] ;  /* 0x0000e000ff04ab82 */ /* 0x000e220000000a00 */
[----:B------:R-:W-:-:S05]  /*0fd0*/  @!P2 IADD3 R11, PT, PT, R3, 0x1, RZ ;  /* 0x00000001030ba810 */ /* 0x000fca0007ffe0ff */
[----:B0-----:R-:W-:-:S05]  /*0fe0*/  @!P2 IMAD.WIDE.U32 R4, R11, 0x4, R4 ;  /* 0x000000040b04a825 */ /* 0x001fca00078e0004 */
[----:B------:R0:W3:Y:S01]  /*0ff0*/  @!P2 LDG.E R17, desc[UR8][R4.64] ;  /* 0x000000080411a981 */ /* 0x0000e2000c1e1900 */
[----:B------:R-:W-:Y:S01]  /*1000*/  ISETP.LE.U32.OR P2, PT, R9, UR7, P0 ;  /* 0x0000000709007c0c */ /* 0x000fe20008743470 */
[----:B------:R-:W-:Y:S02]  /*1010*/  HFMA2 R20, -RZ, RZ, 0, 0 ;  /* 0x00000000ff147431 */ /* 0x000fe400000001ff */
[----:B0-----:R-:W2:Y:S10]  /*1020*/  LDS.128 R4, [UR6] ;  /* 0x00000006ff047984 */ /* 0x001eb40008000c00 */
[----:B------:R-:W0:Y:S01]  /*1030*/  @!P2 LDC.64 R36, c[0x0][0x380] ;  /* 0x0000e000ff24ab82 */ /* 0x000e220000000a00 */
[----:B------:R-:W-:Y:S01]  /*1040*/  @!P2 IADD3 R11, PT, PT, R3, 0x2, RZ ;  /* 0x00000002030ba810 */ /* 0x000fe20007ffe0ff */
[----:B------:R-:W-:-:S04]  /*1050*/  UIADD3 UR7, UPT, UPT, UR10, 0x2, URZ ;  /* 0x000000020a077890 */ /* 0x000fc8000fffe0ff */
[----:B0-----:R-:W-:-:S05]  /*1060*/  @!P2 IMAD.WIDE.U32 R36, R11, 0x4, R36 ;  /* 0x000000040b24a825 */ /* 0x001fca00078e0024 */
[----:B------:R-:W4:Y:S01]  /*1070*/  @!P2 LDG.E R16, desc[UR8][R36.64] ;  /* 0x000000082410a981 */ /* 0x000f22000c1e1900 */
[----:B------:R-:W-:-:S13]  /*1080*/  ISETP.LE.U32.OR P0, PT, R9, UR7, P0 ;  /* 0x0000000709007c0c */ /* 0x000fda0008703470 */
[----:B------:R-:W0:Y:S01]  /*1090*/  @!P0 LDC.64 R34, c[0x0][0x380] ;  /* 0x0000e000ff228b82 */ /* 0x000e220000000a00 */
[----:B------:R-:W-:-:S05]  /*10a0*/  @!P0 IADD3 R9, PT, PT, R3, 0x3, RZ ;  /* 0x0000000303098810 */ /* 0x000fca0007ffe0ff */
[----:B0-----:R-:W-:Y:S02]  /*10b0*/  @!P0 IMAD.WIDE.U32 R34, R9, 0x4, R34 ;  /* 0x0000000409228825 */ /* 0x001fe400078e0022 */
[----:B------:R-:W0:Y:S04]  /*10c0*/  LDS.128 R8, [UR6+0x10] ;  /* 0x00001006ff087984 */ /* 0x000e280008000c00 */
[----:B------:R1:W5:Y:S01]  /*10d0*/  @!P0 LDG.E R20, desc[UR8][R34.64] ;  /* 0x0000000822148981 */ /* 0x000362000c1e1900 */
[----:B------:R-:W-:Y:S01]  /*10e0*/  UIADD3 UR5, UPT, UPT, UR5, 0x1, URZ ;  /* 0x0000000105057890 */ /* 0x000fe2000fffe0ff */
[----:B------:R-:W-:Y:S01]  /*10f0*/  IADD3 R2, PT, PT, R2, 0x4, RZ ;  /* 0x0000000402027810 */ /* 0x000fe20007ffe0ff */
[----:B------:R-:W-:Y:S01]  /*1100*/  UIADD3 UR10, UPT, UPT, UR10, 0x4, URZ ;  /* 0x000000040a0a7890 */ /* 0x000fe2000fffe0ff */
[----:B------:R-:W-:Y:S01]  /*1110*/  IADD3 R3, PT, PT, R3, 0x4, RZ ;  /* 0x0000000403037810 */ /* 0x000fe20007ffe0ff */
[----:B------:R-:W-:Y:S01]  /*1120*/  UISETP.NE.AND UP0, UPT, UR5, 0x1, UPT ;  /* 0x000000010500788c */ /* 0x000fe2000bf05270 */
[----:B--2---:R-:W-:Y:S01]  /*1130*/  FMUL R4, R4, R32 ;  /* 0x0000002004047220 */ /* 0x004fe20000400000 */
[C---:B------:R-:W-:Y:S01]  /*1140*/  FMUL R5, R32.reuse, R5 ;  /* 0x0000000520057220 */ /* 0x040fe20000400000 */
[C---:B------:R-:W-:Y:S01]  /*1150*/  FMUL R6, R32.reuse, R6 ;  /* 0x0000000620067220 */ /* 0x040fe20000400000 */
[----:B------:R-:W-:Y:S01]  /*1160*/  FMUL R7, R32, R7 ;  /* 0x0000000720077220 */ /* 0x000fe20000400000 */
[----:B------:R-:W-:Y:S01]  /*1170*/  FADD R21, R4, R21 ;  /* 0x0000001504157221 */ /* 0x000fe20000000000 */
[----:B------:R-:W-:Y:S01]  /*1180*/  FADD R22, R5, R22 ;  /* 0x0000001605167221 */ /* 0x000fe20000000000 */
[----:B------:R-:W-:Y:S01]  /*1190*/  FADD R23, R6, R23 ;  /* 0x0000001706177221 */ /* 0x000fe20000000000 */
[----:B------:R-:W-:Y:S01]  /*11a0*/  FADD R24, R7, R24 ;  /* 0x0000001807187221 */ /* 0x000fe20000000000 */
[----:B0-----:R-:W-:Y:S01]  /*11b0*/  FMUL R8, R8, R32 ;  /* 0x0000002008087220 */ /* 0x001fe20000400000 */
[----:B------:R-:W1:Y:S01]  /*11c0*/  LDS.128 R4, [UR6+0x20] ;  /* 0x00002006ff047984 */ /* 0x000e620008000c00 */
[C---:B------:R-:W-:Y:S01]  /*11d0*/  FMUL R9, R32.reuse, R9 ;  /* 0x0000000920097220 */ /* 0x040fe20000400000 */
[C---:B------:R-:W-:Y:S01]  /*11e0*/  FMUL R10, R32.reuse, R10 ;  /* 0x0000000a200a7220 */ /* 0x040fe20000400000 */
[----:B------:R-:W-:Y:S01]  /*11f0*/  FMUL R11, R32, R11 ;  /* 0x0000000b200b7220 */ /* 0x000fe20000400000 */
[----:B------:R-:W-:Y:S01]  /*1200*/  FADD R25, R8, R25 ;  /* 0x0000001908197221 */ /* 0x000fe20000000000 */
[----:B------:R-:W-:Y:S01]  /*1210*/  FADD R33, R9, R26 ;  /* 0x0000001a09217221 */ /* 0x000fe20000000000 */
[----:B------:R-:W-:Y:S01]  /*1220*/  FADD R27, R10, R27 ;  /* 0x0000001b0a1b7221 */ /* 0x000fe20000000000 */
[----:B------:R-:W-:-:S02]  /*1230*/  FADD R30, R11, R30 ;  /* 0x0000001e0b1e7221 */ /* 0x000fc40000000000 */
[----:B------:R-:W0:Y:S01]  /*1240*/  LDS.128 R8, [UR6+0x30] ;  /* 0x00003006ff087984 */ /* 0x000e220008000c00 */
[----:B-1----:R-:W-:Y:S01]  /*1250*/  FMUL R35, R4, R32 ;  /* 0x0000002004237220 */ /* 0x002fe20000400000 */
[C---:B------:R-:W-:Y:S01]  /*1260*/  FMUL R4, R32.reuse, R5 ;  /* 0x0000000520047220 */ /* 0x040fe20000400000 */
[C---:B------:R-:W-:Y:S01]  /*1270*/  FMUL R5, R32.reuse, R6 ;  /* 0x0000000620057220 */ /* 0x040fe20000400000 */
[----:B------:R-:W-:Y:S01]  /*1280*/  FMUL R34, R32, R7 ;  /* 0x0000000720227220 */ /* 0x000fe20000400000 */
[----:B------:R-:W-:Y:S01]  /*1290*/  FADD R26, R35, R12 ;  /* 0x0000000c231a7221 */ /* 0x000fe20000000000 */
[----:B------:R-:W-:Y:S01]  /*12a0*/  FADD R35, R4, R13 ;  /* 0x0000000d04237221 */ /* 0x000fe20000000000 */
[----:B------:R-:W-:Y:S01]  /*12b0*/  FADD R36, R5, R14 ;  /* 0x0000000e05247221 */ /* 0x000fe20000000000 */
[----:B------:R-:W-:Y:S01]  /*12c0*/  FADD R34, R34, R15 ;  /* 0x0000000f22227221 */ /* 0x000fe20000000000 */
[----:B------:R-:W3:Y:S01]  /*12d0*/  LDS.128 R4, [UR6+0x40] ;  /* 0x00004006ff047984 */ /* 0x000ee20008000c00 */
[----:B0-----:R-:W-:Y:S01]  /*12e0*/  FMUL R8, R8, R32 ;  /* 0x0000002008087220 */ /* 0x001fe20000400000 */
[C---:B------:R-:W-:Y:S01]  /*12f0*/  FMUL R9, R32.reuse, R9 ;  /* 0x0000000920097220 */ /* 0x040fe20000400000 */
[C---:B------:R-:W-:Y:S01]  /*1300*/  FMUL R10, R32.reuse, R10 ;  /* 0x0000000a200a7220 */ /* 0x040fe20000400000 */
[----:B------:R-:W-:Y:S01]  /*1310*/  FMUL R13, R32, R11 ;  /* 0x0000000b200d7220 */ /* 0x000fe20000400000 */
[----:B------:R-:W-:Y:S01]  /*1320*/  FADD R19, R8, R19 ;  /* 0x0000001308137221 */ /* 0x000fe20000000000 */
[----:B------:R-:W-:Y:S01]  /*1330*/  FADD R28, R9, R28 ;  /* 0x0000001c091c7221 */ /* 0x000fe20000000000 */
[----:B------:R-:W-:Y:S01]  /*1340*/  FADD R31, R10, R31 ;  /* 0x0000001f0a1f7221 */ /* 0x000fe20000000000 */
[----:B------:R-:W-:Y:S01]  /*1350*/  FADD R18, R13, R18 ;  /* 0x000000120d127221 */ /* 0x000fe20000000000 */
[----:B------:R-:W0:Y:S04]  /*1360*/  LDS.128 R8, [UR6+0x50] ;  /* 0x00005006ff087984 */ /* 0x000e280008000c00 */
[----:B------:R-:W1:Y:S01]  /*1370*/  LDS.128 R12, [UR6+0x60] ;  /* 0x00006006ff0c7984 */ /* 0x000e620008000c00 */
[----:B---3--:R-:W-:Y:S01]  /*1380*/  FMUL R4, R4, R17 ;  /* 0x0000001104047220 */ /* 0x008fe20000400000 */
[C---:B------:R-:W-:Y:S01]  /*1390*/  FMUL R5, R17.reuse, R5 ;  /* 0x0000000511057220 */ /* 0x040fe20000400000 */
[C---:B------:R-:W-:Y:S01]  /*13a0*/  FMUL R6, R17.reuse, R6 ;  /* 0x0000000611067220 */ /* 0x040fe20000400000 */
[----:B------:R-:W-:Y:S01]  /*13b0*/  FMUL R7, R17, R7 ;  /* 0x0000000711077220 */ /* 0x000fe20000400000 */
[----:B------:R-:W-:Y:S01]  /*13c0*/  FADD R21, R4, R21 ;  /* 0x0000001504157221 */ /* 0x000fe20000000000 */
[----:B------:R-:W-:Y:S01]  /*13d0*/  FADD R22, R5, R22 ;  /* 0x0000001605167221 */ /* 0x000fe20000000000 */
[----:B------:R-:W-:Y:S01]  /*13e0*/  FADD R23, R6, R23 ;  /* 0x0000001706177221 */ /* 0x000fe20000000000 */
[----:B------:R-:W-:Y:S01]  /*13f0*/  FADD R24, R7, R24 ;  /* 0x0000001807187221 */ /* 0x000fe20000000000 */
[C---:B0-----:R-:W-:Y:S01]  /*1400*/  FMUL R4, R17.reuse, R9 ;  /* 0x0000000911047220 */ /* 0x041fe20000400000 */
[----:B------:R-:W-:Y:S01]  /*1410*/  FMUL R8, R8, R17 ;  /* 0x0000001108087220 */ /* 0x000fe20000400000 */
[C---:B------:R-:W-:Y:S01]  /*1420*/  FMUL R11, R17.reuse, R11 ;  /* 0x0000000b110b7220 */ /* 0x040fe20000400000 */
[----:B------:R-:W-:Y:S01]  /*1430*/  FMUL R10, R17, R10 ;  /* 0x0000000a110a7220 */ /* 0x000fe20000400000 */
[----:B------:R-:W-:Y:S01]  /*1440*/  FADD R33, R4, R33 ;  /* 0x0000002104217221 */ /* 0x000fe20000000000 */
[----:B------:R-:W-:Y:S01]  /*1450*/  FADD R25, R8, R25 ;  /* 0x0000001908197221 */ /* 0x000fe20000000000 */
[----:B------:R-:W0:Y:S01]  /*1460*/  LDS.128 R4, [UR6+0x70] ;  /* 0x00007006ff047984 */ /* 0x000e220008000c00 */
[----:B------:R-:W-:Y:S01]  /*1470*/  FADD R30, R11, R30 ;  /* 0x0000001e0b1e7221 */ /* 0x000fe20000000000 */
[----:B-1----:R-:W-:Y:S01]  /*1480*/  FMUL R9, R12, R17 ;  /* 0x000000110c097220 */ /* 0x002fe20000400000 */
[C---:B------:R-:W-:Y:S01]  /*1490*/  FMUL R8, R17.reuse, R13 ;  /* 0x0000000d11087220 */ /* 0x040fe20000400000 */
[----:B------:R-:W-:Y:S01]  /*14a0*/  FMUL R11, R17, R14 ;  /* 0x0000000e110b7220 */ /* 0x000fe20000400000 */
[----:B------:R-:W-:Y:S01]  /*14b0*/  FADD R27, R10, R27 ;  /* 0x0000001b0a1b7221 */ /* 0x000fe20000000000 */
[----:B------:R-:W-:Y:S01]  /*14c0*/  FADD R26, R9, R26 ;  /* 0x0000001a091a7221 */ /* 0x000fe20000000000 */
[----:B------:R-:W-:Y:S01]  /*14d0*/  FADD R35, R8, R35 ;  /* 0x0000002308237221 */ /* 0x000fe20000000000 */
[----:B------:R-:W-:Y:S01]  /*14e0*/  FADD R36, R11, R36 ;  /* 0x000000240b247221 */ /* 0x000fe20000000000 */
[----:B------:R-:W-:Y:S01]  /*14f0*/  FMUL R15, R17, R15 ;  /* 0x0000000f110f7220 */ /* 0x000fe20000400000 */
[----:B------:R-:W4:Y:S03]  /*1500*/  LDS.128 R8, [UR6+0x80] ;  /* 0x00008006ff087984 */ /* 0x000f260008000c00 */
[----:B------:R-:W-:Y:S01]  /*1510*/  FADD R34, R15, R34 ;  /* 0x000000220f227221 */ /* 0x000fe20000000000 */
        /* <DEDUP_REMOVED lines=9> */
[----:B----4-:R-:W-:Y:S01]  /*15b0*/  FMUL R8, R8, R16 ;  /* 0x0000001008087220 */ /* 0x010fe20000400000 */
[C---:B------:R-:W-:Y:S01]  /*15c0*/  FMUL R9, R16.reuse, R9 ;  /* 0x0000000910097220 */ /* 0x040fe20000400000 */
[C---:B------:R-:W-:Y:S01]  /*15d0*/  FMUL R10, R16.reuse, R10 ;  /* 0x0000000a100a7220 */ /* 0x040fe20000400000 */
[----:B------:R-:W-:Y:S01]  /*15e0*/  FMUL R11, R16, R11 ;  /* 0x0000000b100b7220 */ /* 0x000fe20000400000 */
[----:B------:R-:W-:Y:S01]  /*15f0*/  FADD R21, R8, R21 ;  /* 0x0000001508157221 */ /* 0x000fe20000000000 */
[----:B------:R-:W1:Y:S01]  /*1600*/  LDS.128 R12, [UR6+0xa0] ;  /* 0x0000a006ff0c7984 */ /* 0x000e620008000c00 */
[----:B------:R-:W-:Y:S01]  /*1610*/  FADD R22, R9, R22 ;  /* 0x0000001609167221 */ /* 0x000fe20000000000 */
[----:B------:R-:W-:Y:S01]  /*1620*/  FADD R23, R10, R23 ;  /* 0x000000170a177221 */ /* 0x000fe20000000000 */
[----:B------:R-:W-:Y:S01]  /*1630*/  FADD R24, R11, R24 ;  /* 0x000000180b187221 */ /* 0x000fe20000000000 */
[----:B0-----:R-:W-:Y:S01]  /*1640*/  FMUL R8, R16, R5 ;  /* 0x0000000510087220 */ /* 0x001fe20000400000 */
[----:B------:R-:W-:Y:S01]  /*1650*/  FMUL R4, R4, R16 ;  /* 0x0000001004047220 */ /* 0x000fe20000400000 */
[C---:B------:R-:W-:Y:S01]  /*1660*/  FMUL R6, R16.reuse, R6 ;  /* 0x0000000610067220 */ /* 0x040fe20000400000 */
[----:B------:R-:W-:Y:S01]  /*1670*/  FMUL R7, R16, R7 ;  /* 0x0000000710077220 */ /* 0x000fe20000400000 */
[----:B------:R-:W-:Y:S01]  /*1680*/  FADD R33, R8, R33 ;  /* 0x0000002108217221 */ /* 0x000fe20000000000 */
[----:B------:R-:W-:Y:S01]  /*1690*/  FADD R25, R4, R25 ;  /* 0x0000001904197221 */ /* 0x000fe20000000000 */
[----:B------:R-:W0:Y:S01]  /*16a0*/  LDS.128 R8, [UR6+0xb0] ;  /* 0x0000b006ff087984 */ /* 0x000e220008000c00 */
[----:B------:R-:W-:Y:S01]  /*16b0*/  FADD R27, R6, R27 ;  /* 0x0000001b061b7221 */ /* 0x000fe20000000000 */
[----:B------:R-:W-:Y:S01]  /*16c0*/  FADD R30, R7, R30 ;  /* 0x0000001e071e7221 */ /* 0x000fe20000000000 */
[----:B-1----:R-:W-:Y:S01]  /*16d0*/  FMUL R17, R12, R16 ;  /* 0x000000100c117220 */ /* 0x002fe20000400000 */
[----:B------:R-:W5:Y:S01]  /*16e0*/  LDS.128 R4, [UR6+0xc0] ;  /* 0x0000c006ff047984 */ /* 0x000f620008000c00 */
        /* <DEDUP_REMOVED lines=12> */
[----:B-----5:R-:W-:Y:S01]  /*17b0*/  FMUL R14, R4, R20 ;  /* 0x00000014040e7220 */ /* 0x020fe20000400000 */
[----:B------:R-:W-:Y:S01]  /*17c0*/  FADD R28, R13, R28 ;  /* 0x0000001c0d1c7221 */ /* 0x000fe20000000000 */
[----:B------:R-:W-:Y:S01]  /*17d0*/  FADD R31, R12, R31 ;  /* 0x0000001f0c1f7221 */ /* 0x000fe20000000000 */
[----:B------:R-:W-:Y:S01]  /*17e0*/  FADD R4, R15, R18 ;  /* 0x000000120f047221 */ /* 0x000fe20000000000 */
[----:B------:R-:W-:Y:S01]  /*17f0*/  FADD R21, R14, R21 ;  /* 0x000000150e157221 */ /* 0x000fe20000000000 */
[----:B------:R-:W0:Y:S01]  /*1800*/  LDS.128 R8, [UR6+0xd0] ;  /* 0x0000d006ff087984 */ /* 0x000e220008000c00 */
[C---:B------:R-:W-:Y:S01]  /*1810*/  FMUL R6, R20.reuse, R6 ;  /* 0x0000000614067220 */ /* 0x040fe20000400000 */
[C---:B------:R-:W-:Y:S01]  /*1820*/  FMUL R5, R20.reuse, R5 ;  /* 0x0000000514057220 */ /* 0x040fe20000400000 */
[----:B------:R-:W-:Y:S01]  /*1830*/  FMUL R7, R20, R7 ;  /* 0x0000000714077220 */ /* 0x000fe20000400000 */
[----:B------:R-:W1:Y:S01]  /*1840*/  LDS.128 R12, [UR6+0xe0] ;  /* 0x0000e006ff0c7984 */ /* 0x000e620008000c00 */
[----:B------:R-:W-:Y:S01]  /*1850*/  FADD R23, R6, R23 ;  /* 0x0000001706177221 */ /* 0x000fe20000000000 */
[----:B------:R-:W-:Y:S01]  /*1860*/  FADD R22, R5, R22 ;  /* 0x0000001605167221 */ /* 0x000fe20000000000 */
[----:B------:R-:W2:Y:S01]  /*1870*/  LDC R6, c[0x0][0x39c] ;  /* 0x0000e700ff067b82 */ /* 0x000ea20000000800 */
[----:B------:R-:W3:Y:S01]  /*1880*/  LDS.128 R16, [UR6+0xf0] ;  /* 0x0000f006ff107984 */ /* 0x000ee20008000c00 */
[----:B------:R-:W-:Y:S01]  /*1890*/  FADD R24, R7, R24 ;  /* 0x0000001807187221 */ /* 0x000fe20000000000 */
[----:B--2---:R-:W-:Y:S01]  /*18a0*/  LEA R29, R6, R29, 0x2 ;  /* 0x0000001d061d7211 */ /* 0x004fe200078e10ff */
[----:B0-----:R-:W-:Y:S01]  /*18b0*/  FMUL R8, R8, R20 ;  /* 0x0000001408087220 */ /* 0x001fe20000400000 */
[C---:B------:R-:W-:Y:S01]  /*18c0*/  FMUL R26, R20.reuse, R9 ;  /* 0x00000009141a7220 */ /* 0x040fe20000400000 */
[C---:B------:R-:W-:Y:S01]  /*18d0*/  FMUL R10, R20.reuse, R10 ;  /* 0x0000000a140a7220 */ /* 0x040fe20000400000 */
[----:B------:R-:W-:Y:S01]  /*18e0*/  FMUL R11, R20, R11 ;  /* 0x0000000b140b7220 */ /* 0x000fe20000400000 */
[----:B-1----:R-:W-:Y:S01]  /*18f0*/  FMUL R5, R12, R20 ;  /* 0x000000140c057220 */ /* 0x002fe20000400000 */
[----:B------:R-:W-:Y:S01]  /*1900*/  FADD R25, R8, R25 ;  /* 0x0000001908197221 */ /* 0x000fe20000000000 */
[C---:B------:R-:W-:Y:S01]  /*1910*/  FMUL R8, R20.reuse, R13 ;  /* 0x0000000d14087220 */ /* 0x040fe20000400000 */
[C---:B------:R-:W-:Y:S01]  /*1920*/  FMUL R7, R20.reuse, R14 ;  /* 0x0000000e14077220 */ /* 0x040fe20000400000 */
[----:B------:R-:W-:Y:S01]  /*1930*/  FADD R12, R5, R32 ;  /* 0x00000020050c7221 */ /* 0x000fe20000000000 */
[C---:B---3--:R-:W-:Y:S01]  /*1940*/  FMUL R18, R20.reuse, R18 ;  /* 0x0000001214127220 */ /* 0x048fe20000400000 */
[----:B------:R-:W-:Y:S01]  /*1950*/  FMUL R15, R20, R15 ;  /* 0x0000000f140f7220 */ /* 0x000fe20000400000 */
[----:B------:R-:W-:Y:S01]  /*1960*/  FMUL R16, R16, R20 ;  /* 0x0000001410107220 */ /* 0x000fe20000400000 */
[C---:B------:R-:W-:Y:S01]  /*1970*/  FMUL R17, R20.reuse, R17 ;  /* 0x0000001114117220 */ /* 0x040fe20000400000 */
[----:B------:R-:W-:Y:S01]  /*1980*/  FMUL R5, R20, R19 ;  /* 0x0000001314057220 */ /* 0x000fe20000400000 */
[----:B------:R-:W-:Y:S01]  /*1990*/  FADD R31, R18, R31 ;  /* 0x0000001f121f7221 */ /* 0x000fe20000000000 */
        /* <DEDUP_REMOVED lines=9> */
[----:B------:R-:W-:Y:S06]  /*1a30*/  BAR.SYNC.DEFER_BLOCKING 0x0 ;  /* 0x0000000000007b1d */ /* 0x000fec0000010000 */
[----:B------:R-:W-:Y:S05]  /*1a40*/  BRA.U UP0, `(.L_x_1) ;  /* 0xfffffff100f47547 */ /* 0x000fea000b83ffff */
.L_x_0:
[----:B------:R-:W0:Y:S01]  /*1a50*/  LDC.64 R2, c[0x0][0x398] ;  /* 0x0000e600ff027b82 */ /* 0x000e220000000a00 */
[----:B------:R-:W-:Y:S02]  /*1a60*/  UIADD3 UR5, UPT, UPT, UR4, 0x1, URZ ;  /* 0x0000000104057890 */ /* 0x000fe4000fffe0ff */
[----:B------:R-:W-:Y:S02]  /*1a70*/  UIADD3 UR6, UPT, UPT, UR4, 0x2, URZ ;  /* 0x0000000204067890 */ /* 0x000fe4000fffe0ff */
[----:B------:R-:W-:Y:S02]  /*1a80*/  UIADD3 UR7, UPT, UPT, UR4, 0x3, URZ ;  /* 0x0000000304077890 */ /* 0x000fe4000fffe0ff */
[----:B------:R-:W-:Y:S02]  /*1a90*/  UIADD3 UR10, UPT, UPT, UR4, 0x4, URZ ;  /* 0x00000004040a7890 */ /* 0x000fe4000fffe0ff */
[----:B------:R-:W-:Y:S02]  /*1aa0*/  UIADD3 UR11, UPT, UPT, UR4, 0x5, URZ ;  /* 0x00000005040b7890 */ /* 0x000fe4000fffe0ff */
[----:B------:R-:W-:-:S02]  /*1ab0*/  UIADD3 UR12, UPT, UPT, UR4, 0x6, URZ ;  /* 0x00000006040c7890 */ /* 0x000fc4000fffe0ff */
[----:B------:R-:W-:Y:S02]  /*1ac0*/  UIADD3 UR13, UPT, UPT, UR4, 0x7, URZ ;  /* 0x00000007040d7890 */ /* 0x000fe4000fffe0ff */
[C---:B0-----:R-:W-:Y:S02]  /*1ad0*/  ISETP.LE.U32.AND P0, PT, R3.reuse, UR4, PT ;  /* 0x0000000403007c0c */ /* 0x041fe4000bf03070 */
[C---:B------:R-:W-:Y:S02]  /*1ae0*/  ISETP.LE.U32.AND P1, PT, R3.reuse, UR5, PT ;  /* 0x0000000503007c0c */ /* 0x040fe4000bf23070 */
[CC--:B------:R-:W-:Y:S02]  /*1af0*/  ISETP.LT.U32.AND P0, PT, R0.reuse, R2.reuse, !P0 ;  /* 0x000000020000720c */ /* 0x0c0fe40004701070 */
[----:B------:R-:W-:Y:S02]  /*1b00*/  ISETP.GE.U32.OR P1, PT, R0, R2, P1 ;  /* 0x000000020000720c */ /* 0x000fe40000f26470 */
[----:B------:R-:W-:-:S02]  /*1b10*/  ISETP.LE.U32.AND P2, PT, R3, UR6, PT ;  /* 0x0000000603007c0c */ /* 0x000fc4000bf43070 */
[C---:B------:R-:W-:Y:S02]  /*1b20*/  ISETP.LE.U32.AND P3, PT, R3.reuse, UR7, PT ;  /* 0x0000000703007c0c */ /* 0x040fe4000bf63070 */
[CC--:B------:R-:W-:Y:S02]  /*1b30*/  ISETP.GE.U32.OR P2, PT, R0.reuse, R2.reuse, P2 ;  /* 0x000000020000720c */ /* 0x0c0fe40001746470 */
[C---:B------:R-:W-:Y:S02]  /*1b40*/  ISETP.LE.U32.AND P4, PT, R3.reuse, UR10, PT ;  /* 0x0000000a03007c0c */ /* 0x040fe4000bf83070 */
[CC--:B------:R-:W-:Y:S01]  /*1b50*/  ISETP.GE.U32.OR P3, PT, R0.reuse, R2.reuse, P3 ;  /* 0x000000020000720c */ /* 0x0c0fe20001f66470 */
[----:B------:R-:W0:Y:S01]  /*1b60*/  @P0 LDC.64 R6, c[0x0][0x390] ;  /* 0x0000e400ff060b82 */ /* 0x000e220000000a00 */
[CC--:B------:R-:W-:Y:S01]  /*1b70*/  @P0 IMAD R35, R0.reuse, R3.reuse, UR4 ;  /* 0x0000000400230e24 */ /* 0x0c0fe2000f8e0203 */
[C---:B------:R-:W-:Y:S01]  /*1b80*/  ISETP.LE.U32.AND P5, PT, R3.reuse, UR11, PT ;  /* 0x0000000b03007c0c */ /* 0x040fe2000bfa3070 */
[C---:B------:R-:W-:Y:S01]  /*1b90*/  @!P1 IMAD R29, R0.reuse, R3, UR5 ;  /* 0x00000005001d9e24 */ /* 0x040fe2000f8e0203 */
[----:B------:R-:W-:Y:S01]  /*1ba0*/  ISETP.LE.U32.AND P6, PT, R3, UR12, PT ;  /* 0x0000000c03007c0c */ /* 0x000fe2000bfc3070 */
[----:B------:R-:W-:Y:S01]  /*1bb0*/  UIADD3 UR5, UPT, UPT, UR4, 0x8, URZ ;  /* 0x0000000804057890 */ /* 0x000fe2000fffe0ff */
[----:B------:R-:W-:-:S02]  /*1bc0*/  ISETP.GE.U32.OR P4, PT, R0, R2, P4 ;  /* 0x000000020000720c */ /* 0x000fc40002786470 */
[----:B------:R-:W1:Y:S01]  /*1bd0*/  @!P1 LDC.64 R4, c[0x0][0x390] ;  /* 0x0000e400ff049b82 */ /* 0x000e620000000a00 */
[CC--:B------:R-:W-:Y:S02]  /*1be0*/  ISETP.GE.U32.OR P5, PT, R0.reuse, R2.reuse, P5 ;  /* 0x000000020000720c */ /* 0x0c0fe40002fa6470 */
[----:B------:R-:W-:-:S05]  /*1bf0*/  ISETP.GE.U32.OR P6, PT, R0, R2, P6 ;  /* 0x000000020000720c */ /* 0x000fca00037c6470 */
[----:B------:R-:W2:Y:S03]  /*1c00*/  @!P2 LDC.64 R32, c[0x0][0x390] ;  /* 0x0000e400ff20ab82 */ /* 0x000ea60000000a00 */
[----:B------:R-:W-:Y:S01]  /*1c10*/  @!P4 IMAD R37, R0, R3, UR10 ;  /* 0x0000000a0025ce24 */ /* 0x000fe2000f8e0203 */
[----:B------:R-:W-:Y:S01]  /*1c20*/  UIADD3 UR10, UPT, UPT, UR4, 0xb, URZ ;  /* 0x0000000b040a7890 */ /* 0x000fe2000fffe0ff */
[----:B0-----:R-:W-:-:S03]  /*1c30*/  @P0 IMAD.WIDE.U32 R34, R35, 0x4, R6 ;  /* 0x0000000423220825 */ /* 0x001fc600078e0006 */
[----:B------:R-:W0:Y:S02]  /*1c40*/  @!P3 LDC.64 R16, c[0x0][0x390] ;  /* 0x0000e400ff10bb82 */ /* 0x000e240000000a00 */
[----:B---3--:R3:W-:Y:S01]  /*1c50*/  @P0 STG.E desc[UR8][R34.64], R21 ;  /* 0x0000001522000986 */ /* 0x0087e2000c101908 */
[----:B------:R-:W-:Y:S01]  /*1c60*/  ISETP.LE.U32.AND P0, PT, R3, UR13, PT ;  /* 0x0000000d03007c0c */ /* 0x000fe2000bf03070 */
[----:B-1----:R-:W-:-:S04]  /*1c70*/  @!P1 IMAD.WIDE.U32 R4, R29, 0x4, R4 ;  /* 0x000000041d049825 */ /* 0x002fc800078e0004 */
[----:B------:R-:W1:Y:S01]  /*1c80*/  @!P4 LDC.64 R10, c[0x0][0x390] ;  /* 0x0000e400ff0acb82 */ /* 0x000e620000000a00 */
[C---:B------:R-:W-:Y:S01]  /*1c90*/  ISETP.GE.U32.OR P0, PT, R0.reuse, R2, P0 ;  /* 0x000000020000720c */ /* 0x040fe20000706470 */
[CC--:B------:R-:W-:Y:S01]  /*1ca0*/  @!P2 IMAD R29, R0.reuse, R3.reuse, UR6 ;  /* 0x00000006001dae24 */ /* 0x0c0fe2000f8e0203 */
[----:B------:R4:W-:Y:S01]  /*1cb0*/  @!P1 STG.E desc[UR8][R4.64], R22 ;  /* 0x0000001604009986 */ /* 0x0009e2000c101908 */
[----:B------:R-:W-:Y:S02]  /*1cc0*/  UIADD3 UR6, UPT, UPT, UR4, 0x9, URZ ;  /* 0x0000000904067890 */ /* 0x000fe4000fffe0ff */
[----:B--2---:R-:W-:Y:S02]  /*1cd0*/  @!P2 IMAD.WIDE.U32 R32, R29, 0x4, R32 ;  /* 0x000000041d20a825 */ /* 0x004fe400078e0020 */
[----:B------:R-:W2:Y:S02]  /*1ce0*/  @!P5 LDC.64 R8, c[0x0][0x390] ;  /* 0x0000e400ff08db82 */ /* 0x000ea40000000a00 */
[CC--:B---3--:R-:W-:Y:S01]  /*1cf0*/  @!P3 IMAD R35, R0.reuse, R3.reuse, UR7 ;  /* 0x000000070023be24 */ /* 0x0c8fe2000f8e0203 */
[----:B------:R3:W-:Y:S01]  /*1d00*/  @!P2 STG.E desc[UR8][R32.64], R23 ;  /* 0x000000172000a986 */ /* 0x0007e2000c101908 */
[----:B------:R-:W-:Y:S01]  /*1d10*/  ISETP.LE.U32.AND P2, PT, R3, UR5, PT ;  /* 0x0000000503007c0c */ /* 0x000fe2000bf43070 */
[----:B------:R-:W-:Y:S01]  /*1d20*/  @!P5 IMAD R29, R0, R3, UR11 ;  /* 0x0000000b001dde24 */ /* 0x000fe2000f8e0203 */
[----:B------:R-:W-:-:S02]  /*1d30*/  UIADD3 UR7, UPT, UPT, UR4, 0xa, URZ ;  /* 0x0000000a04077890 */ /* 0x000fc4000fffe0ff */
[----:B------:R-:W5:Y:S01]  /*1d40*/  @!P6 LDC.64 R6, c[0x0][0x390] ;  /* 0x0000e400ff06eb82 */ /* 0x000f620000000a00 */
[----:B0-----:R-:W-:Y:S01]  /*1d50*/  @!P3 IMAD.WIDE.U32 R16, R35, 0x4, R16 ;  /* 0x000000042310b825 */ /* 0x001fe200078e0010 */
[CC--:B------:R-:W-:Y:S01]  /*1d60*/  ISETP.GE.U32.OR P2, PT, R0.reuse, R2.reuse, P2 ;  /* 0x000000020000720c */ /* 0x0c0fe20001746470 */
[----:B------:R-:W-:Y:S01]  /*1d70*/  UIADD3 UR11, UPT, UPT, UR4, 0xc, URZ ;  /* 0x0000000c040b7890 */ /* 0x000fe2000fffe0ff */
[----:B------:R-:W-:Y:S01]  /*1d80*/  ISETP.LE.U32.AND P1, PT, R3, UR6, PT ;  /* 0x0000000603007c0c */ /* 0x000fe2000bf23070 */
[CC--:B------:R-:W-:Y:S01]  /*1d90*/  @!P6 IMAD R35, R0.reuse, R3.reuse, UR12 ;  /* 0x0000000c0023ee24 */ /* 0x0c0fe2000f8e0203 */
[----:B------:R-:W-:Y:S01]  /*1da0*/  @!P3 STG.E desc[UR8][R16.64], R24 ;  /* 0x000000181000b986 */ /* 0x000fe2000c101908 */
[C---:B----4-:R-:W-:Y:S01]  /*1db0*/  @!P0 IMAD R5, R0.reuse, R3, UR13 ;  /* 0x0000000d00058e24 */ /* 0x050fe2000f8e0203 */
[----:B------:R-:W0:Y:S01]  /*1dc0*/  @!P0 LDC.64 R20, c[0x0][0x390] ;  /* 0x0000e400ff148b82 */ /* 0x000e220000000a00 */
[----:B-1----:R-:W-:Y:S01]  /*1dd0*/  @!P4 IMAD.WIDE.U32 R10, R37, 0x4, R10 ;  /* 0x00000004250ac825 */ /* 0x002fe200078e000a */
[----:B------:R-:W-:Y:S01]  /*1de0*/  ISETP.GE.U32.OR P1, PT, R0, R2, P1 ;  /* 0x000000020000720c */ /* 0x000fe20000f26470 */
[----:B------:R-:W-:Y:S01]  /*1df0*/  UIADD3 UR12, UPT, UPT, UR4, 0xd, URZ ;  /* 0x0000000d040c7890 */ /* 0x000fe2000fffe0ff */
[----:B------:R-:W-:Y:S01]  /*1e00*/  ISETP.LE.U32.AND P3, PT, R3, UR7, PT ;  /* 0x0000000703007c0c */ /* 0x000fe2000bf63070 */
[----:B------:R-:W-:Y:S01]  /*1e10*/  UIADD3 UR13, UPT, UPT, UR4, 0xe, URZ ;  /* 0x0000000e040d7890 */ /* 0x000fe2000fffe0ff */
[----:B------:R1:W-:Y:S01]  /*1e20*/  @!P4 STG.E desc[UR8][R10.64], R25 ;  /* 0x000000190a00c986 */ /* 0x0003e2000c101908 */
[----:B------:R-:W-:Y:S01]  /*1e30*/  UIADD3 UR4, UPT, UPT, UR4, 0xf, URZ ;  /* 0x0000000f04047890 */ /* 0x000fe2000fffe0ff */
[----:B--2---:R-:W-:Y:S01]  /*1e40*/  @!P5 IMAD.WIDE.U32 R8, R29, 0x4, R8 ;  /* 0x000000041d08d825 */ /* 0x004fe200078e0008 */
[----:B---3--:R-:W2:Y:S02]  /*1e50*/  @!P2 LDC.64 R22, c[0x0][0x390] ;  /* 0x0000e400ff16ab82 */ /* 0x008ea40000000a00 */
[----:B------:R-:W-:-:S02]  /*1e60*/  ISETP.LE.U32.AND P4, PT, R3, UR13, PT ;  /* 0x0000000d03007c0c */ /* 0x000fc4000bf83070 */
[----:B------:R-:W-:Y:S01]  /*1e70*/  @!P5 STG.E desc[UR8][R8.64], R26 ;  /* 0x0000001a0800d986 */ /* 0x000fe2000c101908 */
[----:B------:R-:W-:Y:S01]  /*1e80*/  ISETP.LE.U32.AND P5, PT, R3, UR10, PT ;  /* 0x0000000a03007c0c */ /* 0x000fe2000bfa3070 */
[----:B-----5:R-:W-:Y:S01]  /*1e90*/  @!P6 IMAD.WIDE.U32 R6, R35, 0x4, R6 ;  /* 0x000000042306e825 */ /* 0x020fe200078e0006 */
[CC--:B------:R-:W-:Y:S02]  /*1ea0*/  ISETP.GE.U32.OR P4, PT, R0.reuse, R2.reuse, P4 ;  /* 0x000000020000720c */ /* 0x0c0fe40002786470 */
[C---:B------:R-:W-:Y:S01]  /*1eb0*/  ISETP.GE.U32.OR P5, PT, R0.reuse, R2, P5 ;  /* 0x000000020000720c */ /* 0x040fe20002fa6470 */
[----:B-1----:R-:W-:Y:S01]  /*1ec0*/  @!P2 IMAD R25, R0, R3, UR5 ;  /* 0x000000050019ae24 */ /* 0x002fe2000f8e0203 */
[----:B------:R1:W-:Y:S01]  /*1ed0*/  @!P6 STG.E desc[UR8][R6.64], R27 ;  /* 0x0000001b0600e986 */ /* 0x0003e2000c101908 */
[----:B------:R-:W-:Y:S01]  /*1ee0*/  ISETP.LE.U32.AND P6, PT, R3, UR11, PT ;  /* 0x0000000b03007c0c */ /* 0x000fe2000bfc3070 */
[----:B0-----:R-:W-:-:S03]  /*1ef0*/  @!P0 IMAD.WIDE.U32 R4, R5, 0x4, R20 ;  /* 0x0000000405048825 */ /* 0x001fc600078e0014 */
[CC--:B------:R-:W-:Y:S01]  /*1f00*/  ISETP.GE.U32.OR P6, PT, R0.reuse, R2.reuse, P6 ;  /* 0x000000020000720c */ /* 0x0c0fe200037c6470 */
[----:B------:R-:W0:Y:S01]  /*1f10*/  @!P1 LDC.64 R20, c[0x0][0x390] ;  /* 0x0000e400ff149b82 */ /* 0x000e220000000a00 */
[----:B------:R3:W-:Y:S01]  /*1f20*/  @!P0 STG.E desc[UR8][R4.64], R30 ;  /* 0x0000001e04008986 */ /* 0x0007e2000c101908 */
[C---:B------:R-:W-:Y:S01]  /*1f30*/  ISETP.GE.U32.OR P0, PT, R0.reuse, R2, P3 ;  /* 0x000000020000720c */ /* 0x040fe20001f06470 */
[----:B------:R-:W-:Y:S01]  /*1f40*/  @!P4 IMAD R33, R0, R3, UR13 ;  /* 0x0000000d0021ce24 */ /* 0x000fe2000f8e0203 */
[----:B------:R-:W-:Y:S01]  /*1f50*/  ISETP.LE.U32.AND P3, PT, R3, UR12, PT ;  /* 0x0000000c03007c0c */ /* 0x000fe2000bf63070 */
[----:B--2---:R-:W-:-:S03]  /*1f60*/  @!P2 IMAD.WIDE.U32 R22, R25, 0x4, R22 ;  /* 0x000000041916a825 */ /* 0x004fc600078e0016 */
[----:B------:R-:W2:Y:S01]  /*1f70*/  @!P5 LDC.64 R10, c[0x0][0x390] ;  /* 0x0000e400ff0adb82 */ /* 0x000ea20000000a00 */
[C---:B------:R-:W-:Y:S01]  /*1f80*/  ISETP.GE.U32.OR P3, PT, R0.reuse, R2, P3 ;  /* 0x000000020000720c */ /* 0x040fe20001f66470 */
[CC--:B------:R-:W-:Y:S01]  /*1f90*/  @!P1 IMAD R25, R0.reuse, R3.reuse, UR6 ;  /* 0x0000000600199e24 */ /* 0x0c0fe2000f8e0203 */
[----:B------:R4:W-:Y:S01]  /*1fa0*/  @!P2 STG.E desc[UR8][R22.64], R12 ;  /* 0x0000000c1600a986 */ /* 0x0009e2000c101908 */
[----:B------:R-:W-:Y:S01]  /*1fb0*/  ISETP.LE.U32.AND P2, PT, R3, UR4, PT ;  /* 0x0000000403007c0c */ /* 0x000fe2000bf43070 */
[----:B-1----:R-:W-:-:S03]  /*1fc0*/  @!P6 IMAD R27, R0, R3, UR11 ;  /* 0x0000000b001bee24 */ /* 0x002fc6000f8e0203 */
[----:B------:R-:W1:Y:S01]  /*1fd0*/  @!P0 LDC.64 R16, c[0x0][0x390] ;  /* 0x0000e400ff108b82 */ /* 0x000e620000000a00 */
[----:B------:R-:W-:-:S05]  /*1fe0*/  ISETP.GE.U32.OR P2, PT, R0, R2, P2 ;  /* 0x000000020000720c */ /* 0x000fca0001746470 */
[----:B------:R-:W-:Y:S02]  /*1ff0*/  @!P3 IMAD R29, R0, R3, UR12 ;  /* 0x0000000c001dbe24 */ /* 0x000fe4000f8e0203 */
[----:B------:R-:W5:Y:S01]  /*2000*/  @!P6 LDC.64 R8, c[0x0][0x390] ;  /* 0x0000e400ff08eb82 */ /* 0x000f620000000a00 */
[----:B0-----:R-:W-:-:S04]  /*2010*/  @!P1 IMAD.WIDE.U32 R20, R25, 0x4, R20 ;  /* 0x0000000419149825 */ /* 0x001fc800078e0014 */
[----:B------:R-:W-:Y:S01]  /*2020*/  @!P0 IMAD R25, R0, R3, UR7 ;  /* 0x0000000700198e24 */ /* 0x000fe2000f8e0203 */
[----:B------:R4:W-:Y:S02]  /*2030*/  @!P1 STG.E desc[UR8][R20.64], R13 ;  /* 0x0000000d14009986 */ /* 0x0009e4000c101908 */
[----:B------:R-:W0:Y:S08]  /*2040*/  @!P3 LDC.64 R6, c[0x0][0x390] ;  /* 0x0000e400ff06bb82 */ /* 0x000e300000000a00 */
[----:B---3--:R-:W3:Y:S01]  /*2050*/  @!P4 LDC.64 R4, c[0x0][0x390] ;  /* 0x0000e400ff04cb82 */ /* 0x008ee20000000a00 */
[----:B-1----:R-:W-:-:S04]  /*2060*/  @!P0 IMAD.WIDE.U32 R16, R25, 0x4, R16 ;  /* 0x0000000419108825 */ /* 0x002fc800078e0010 */
[----:B------:R-:W-:Y:S01]  /*2070*/  @!P5 IMAD R25, R0, R3, UR10 ;  /* 0x0000000a0019de24 */ /* 0x000fe2000f8e0203 */
[----:B------:R4:W-:Y:S01]  /*2080*/  @!P0 STG.E desc[UR8][R16.64], R14 ;  /* 0x0000000e10008986 */ /* 0x0009e2000c101908 */
[----:B-----5:R-:W-:-:S04]  /*2090*/  @!P6 IMAD.WIDE.U32 R8, R27, 0x4, R8 ;  /* 0x000000041b08e825 */ /* 0x020fc800078e0008 */
[----:B--2---:R-:W-:-:S04]  /*20a0*/  @!P5 IMAD.WIDE.U32 R10, R25, 0x4, R10 ;  /* 0x00000004190ad825 */ /* 0x004fc800078e000a */
[----:B0-----:R-:W-:Y:S01]  /*20b0*/  @!P3 IMAD.WIDE.U32 R6, R29, 0x4, R6 ;  /* 0x000000041d06b825 */ /* 0x001fe200078e0006 */
[----:B------:R4:W-:Y:S04]  /*20c0*/  @!P5 STG.E desc[UR8][R10.64], R15 ;  /* 0x0000000f0a00d986 */ /* 0x0009e8000c101908 */
[----:B------:R4:W-:Y:S01]  /*20d0*/  @!P6 STG.E desc[UR8][R8.64], R19 ;  /* 0x000000130800e986 */ /* 0x0009e2000c101908 */
[----:B---3--:R-:W-:-:S03]  /*20e0*/  @!P4 IMAD.WIDE.U32 R4, R33, 0x4, R4 ;  /* 0x000000042104c825 */ /* 0x008fc600078e0004 */
[----:B------:R4:W-:Y:S04]  /*20f0*/  @!P3 STG.E desc[UR8][R6.64], R28 ;  /* 0x0000001c0600b986 */ /* 0x0009e8000c101908 */
[----:B------:R4:W-:Y:S01]  /*2100*/  @!P4 STG.E desc[UR8][R4.64], R31 ;  /* 0x0000001f0400c986 */ /* 0x0009e2000c101908 */
[----:B------:R-:W-:Y:S05]  /*2110*/  @P2 EXIT ;  /* 0x000000000000294d */ /* 0x000fea0003800000 */
[----:B----4-:R-:W0:Y:S01]  /*2120*/  LDC.64 R4, c[0x0][0x390] ;  /* 0x0000e400ff047b82 */ /* 0x010e220000000a00 */
[----:B------:R-:W-:-:S04]  /*2130*/  IMAD R3, R0, R3, UR4 ;  /* 0x0000000400037e24 */ /* 0x000fc8000f8e0203 */
[----:B0-----:R-:W-:-:S05]  /*2140*/  IMAD.WIDE.U32 R2, R3, 0x4, R4 ;  /* 0x0000000403027825 */ /* 0x001fca00078e0004 */
[----:B------:R-:W-:Y:S01]  /*2150*/  STG.E desc[UR8][R2.64], R18 ;  /* 0x0000001202007986 */ /* 0x000fe2000c101908 */
[----:B------:R-:W-:Y:S05]  /*2160*/  EXIT ;  /* 0x000000000000794d */ /* 0x000fea0003800000 */
.L_x_2:
[----:B------:R-:W-:-:S00]  /*2170*/  BRA `(.L_x_2) ;  /* 0xfffffffc00fc7947 */ /* 0x000fc0000383ffff */
[----:B------:R-:W-:-:S00]  /*2180*/  NOP ;  /* 0x0000000000007918 */ /* 0x000fc00000000000 */
[----:B------:R-:W-:-:S00]  /*2190*/  NOP ;  /* 0x0000000000007918 */ /* 0x000fc00000000000 */
[----:B------:R-:W-:-:S00]  /*21a0*/  NOP ;  /* 0x0000000000007918 */ /* 0x000fc00000000000 */
[----:B------:R-:W-:-:S00]  /*21b0*/  NOP ;  /* 0x0000000000007918 */ /* 0x000fc00000000000 */
[----:B------:R-:W-:-:S00]  /*21c0*/  NOP ;  /* 0x0000000000007918 */ /* 0x000fc00000000000 */
[----:B------:R-:W-:-:S00]  /*21d0*/  NOP ;  /* 0x0000000000007918 */ /* 0x000fc00000000000 */
[----:B------:R-:W-:-:S00]  /*21e0*/  NOP ;  /* 0x0000000000007918 */ /* 0x000fc00000000000 */
[----:B------:R-:W-:-:S00]  /*21f0*/  NOP ;  /* 0x0000000000007918 */ /* 0x000fc00000000000 */
.L_x_3:


//--------------------- .nv.shared._Z19kernel_MatMul_jointIfEvPT_S1_S1_iii --------------------------
	.section	.nv.shared._Z19kernel_MatMul_jointIfEvPT_S1_S1_iii,"aw",@nobits
	.sectionflags	@""
	.align	4
.nv.shared._Z19kernel_MatMul_jointIfEvPT_S1_S1_iii:
	.zero		1280


//--------------------- .nv.shared.reserved.0     --------------------------
	.section	.nv.shared.reserved.0,"aw",@nobits
	.weak		__nv_reservedSMEM_offset_0_alias
	.size		__nv_reservedSMEM_offset_0_alias, 0, 64
	.other		__nv_reservedSMEM_offset_0_alias,@"STO_CUDA_RESERVED_SHARED STV_DEFAULT"
__nv_reservedSMEM_offset_0_alias:
	.zero		0
	.zero		64


//--------------------- .nv.constant0._Z19kernel_MatMul_jointIfEvPT_S1_S1_iii --------------------------
	.section	.nv.constant0._Z19kernel_MatMul_jointIfEvPT_S1_S1_iii,"a",@progbits
	.sectionflags	@""
	.align	4
.nv.constant0._Z19kernel_MatMul_jointIfEvPT_S1_S1_iii:
	.zero		932


//--------------------- SYMBOLS --------------------------

	.type		.nv.reservedSmem.offset0,@object
	.size		.nv.reservedSmem.offset0,0x4
	.type		.nv.reservedSmem.cap,@object
	.size		.nv.reservedSmem.cap,0x4
